	.target	sm_90a

	.elftype	@"ET_EXEC"


//--------------------- .note.nv.tkinfo           --------------------------
	.section	.note.nv.tkinfo,"",@"SHT_NOTE"
	.sectionflags	@"SHF_NOTE_NV_TKINFO"
	.tkinfo
        /*0018*/ 	.word	0x00000002
        /*0030*/ 	.string	""
        /*0030*/ 	.string	"ptxas"
        /*0030*/ 	.string	"Cuda compilation tools, release 13.0, V13.0.88"
        /*0030*/ 	.string	"Build cuda_13.0.r13.0/compiler.36424714_0"
        /*0030*/ 	.string	"-arch sm_90a -m 64 "



//--------------------- .note.nv.cuinfo           --------------------------
	.section	.note.nv.cuinfo,"",@"SHT_NOTE"
	.sectionflags	@"SHF_NOTE_NV_CUINFO"
        /*0018*/ 	.short	0x0002
        /*001a*/ 	.short	0x005a
        /*001c*/ 	.short	0x0082
	.zero		2


//--------------------- .nv.info                  --------------------------
	.section	.nv.info,"",@"SHT_CUDA_INFO"
	.align	4


	//----- nvinfo : EIATTR_REGCOUNT
	.align		4
        /*0000*/ 	.byte	0x04, 0x2f
        /*0002*/ 	.short	(.L_12 - .L_11)
	.align		4
.L_11:
        /*0004*/ 	.word	index@(_ZN7cutlass13device_kernelINS_4gemm6kernel13GemmUniversalIN4cute5tupleIJiiiiEEENS1_10collective13CollectiveMmaINS1_37MainloopSm90TmaGmmaWarpSpecializedFP8ILi7ENS5_IJNS4_1CILi2EEENSA_ILi1EEESC_EEENS1_32KernelTmaWarpSpecializedPingpongEEENS5_IJNSA_ILi64EEENSA_ILi192EEENSA_ILi128EEEEEENS_12float_e4m3_tENS5_IJlSC_lEEESK_SL_NS4_8TiledMMAINS4_8MMA_AtomIJNS4_4SM904GMMA31MMA_64x192x32_F32E4M3E4M3_SS_TNILNSP_7ScaleInE1ELSR_1EEEEEENS4_6LayoutINS5_IJSC_SC_SC_EEENS5_IJNSA_ILi0EEESW_SW_EEEEENS5_IJNS4_10UnderscoreESZ_SZ_EEEEENS4_13SM90_TMA_LOADENS4_14ComposedLayoutINS4_7SwizzleILi3ELi4ELi3EEENS4_18smem_ptr_flag_bitsILi8EEENSU_INS5_IJNSA_ILi8EEESI_EEENS5_IJSI_SC_EEEEEEEvNS4_8identityENS4_23SM90_TMA_LOAD_MULTICASTES1C_vS1D_EENS_8epilogue10collective6detail29Sm90TmaWarpSpecializedAdapterINS1H_15DefaultEpilogueISK_SL_SL_NS1G_6thread17LinearCombinationISK_Li1EffLNS1L_9ScaleType4KindE0ELNS_15FloatRoundStyleE2ESK_EENS1_15EpilogueDefaultEEEEEvvEEEEvNT_6ParamsE)
        /*0008*/ 	.word	0x000000a8


	//----- nvinfo : EIATTR_FRAME_SIZE
	.align		4
.L_12:
        /*000c*/ 	.byte	0x04, 0x11
        /*000e*/ 	.short	(.L_14 - .L_13)
	.align		4
.L_13:
        /*0010*/ 	.word	index@(_ZN7cutlass13device_kernelINS_4gemm6kernel13GemmUniversalIN4cute5tupleIJiiiiEEENS1_10collective13CollectiveMmaINS1_37MainloopSm90TmaGmmaWarpSpecializedFP8ILi7ENS5_IJNS4_1CILi2EEENSA_ILi1EEESC_EEENS1_32KernelTmaWarpSpecializedPingpongEEENS5_IJNSA_ILi64EEENSA_ILi192EEENSA_ILi128EEEEEENS_12float_e4m3_tENS5_IJlSC_lEEESK_SL_NS4_8TiledMMAINS4_8MMA_AtomIJNS4_4SM904GMMA31MMA_64x192x32_F32E4M3E4M3_SS_TNILNSP_7ScaleInE1ELSR_1EEEEEENS4_6LayoutINS5_IJSC_SC_SC_EEENS5_IJNSA_ILi0EEESW_SW_EEEEENS5_IJNS4_10UnderscoreESZ_SZ_EEEEENS4_13SM90_TMA_LOADENS4_14ComposedLayoutINS4_7SwizzleILi3ELi4ELi3EEENS4_18smem_ptr_flag_bitsILi8EEENSU_INS5_IJNSA_ILi8EEESI_EEENS5_IJSI_SC_EEEEEEEvNS4_8identityENS4_23SM90_TMA_LOAD_MULTICASTES1C_vS1D_EENS_8epilogue10collective6detail29Sm90TmaWarpSpecializedAdapterINS1H_15DefaultEpilogueISK_SL_SL_NS1G_6thread17LinearCombinationISK_Li1EffLNS1L_9ScaleType4KindE0ELNS_15FloatRoundStyleE2ESK_EENS1_15EpilogueDefaultEEEEEvvEEEEvNT_6ParamsE)
        /*0014*/ 	.word	0x00000000


	//----- nvinfo : EIATTR_MIN_STACK_SIZE
	.align		4
.L_14:
        /*0018*/ 	.byte	0x04, 0x12
        /*001a*/ 	.short	(.L_16 - .L_15)
	.align		4
.L_15:
        /*001c*/ 	.word	index@(_ZN7cutlass13device_kernelINS_4gemm6kernel13GemmUniversalIN4cute5tupleIJiiiiEEENS1_10collective13CollectiveMmaINS1_37MainloopSm90TmaGmmaWarpSpecializedFP8ILi7ENS5_IJNS4_1CILi2EEENSA_ILi1EEESC_EEENS1_32KernelTmaWarpSpecializedPingpongEEENS5_IJNSA_ILi64EEENSA_ILi192EEENSA_ILi128EEEEEENS_12float_e4m3_tENS5_IJlSC_lEEESK_SL_NS4_8TiledMMAINS4_8MMA_AtomIJNS4_4SM904GMMA31MMA_64x192x32_F32E4M3E4M3_SS_TNILNSP_7ScaleInE1ELSR_1EEEEEENS4_6LayoutINS5_IJSC_SC_SC_EEENS5_IJNSA_ILi0EEESW_SW_EEEEENS5_IJNS4_10UnderscoreESZ_SZ_EEEEENS4_13SM90_TMA_LOADENS4_14ComposedLayoutINS4_7SwizzleILi3ELi4ELi3EEENS4_18smem_ptr_flag_bitsILi8EEENSU_INS5_IJNSA_ILi8EEESI_EEENS5_IJSI_SC_EEEEEEEvNS4_8identityENS4_23SM90_TMA_LOAD_MULTICASTES1C_vS1D_EENS_8epilogue10collective6detail29Sm90TmaWarpSpecializedAdapterINS1H_15DefaultEpilogueISK_SL_SL_NS1G_6thread17LinearCombinationISK_Li1EffLNS1L_9ScaleType4KindE0ELNS_15FloatRoundStyleE2ESK_EENS1_15EpilogueDefaultEEEEEvvEEEEvNT_6ParamsE)
        /*0020*/ 	.word	0x00000000
.L_16:


//--------------------- .nv.compat                --------------------------
	.section	.nv.compat,"",@"SHT_CUDA_COMPAT_INFO"
	.align	4
        /*0000*/ 	.byte	0x02, 0x09, 0x01, 0x00, 0x02, 0x02, 0x04, 0x00, 0x02, 0x05, 0x05, 0x00, 0x03, 0x07, 0x01, 0x01
        /*0010*/ 	.byte	0x02, 0x03, 0x01, 0x00, 0x02, 0x06, 0x01, 0x00, 0x04, 0x0b, 0x08, 0x00, 0x00, 0x00, 0x00, 0x00
        /*0020*/ 	.byte	0x00, 0x00, 0x00, 0x00


//--------------------- .nv.info._ZN7cutlass13device_kernelINS_4gemm6kernel13GemmUniversalIN4cute5tupleIJiiiiEEENS1_10collective13CollectiveMmaINS1_37MainloopSm90TmaGmmaWarpSpecializedFP8ILi7ENS5_IJNS4_1CILi2EEENSA_ILi1EEESC_EEENS1_32KernelTmaWarpSpecializedPingpongEEENS5_IJNSA_ILi64EEENSA_ILi192EEENSA_ILi128EEEEEENS_12float_e4m3_tENS5_IJlSC_lEEESK_SL_NS4_8TiledMMAINS4_8MMA_AtomIJNS4_4SM904GMMA31MMA_64x192x32_F32E4M3E4M3_SS_TNILNSP_7ScaleInE1ELSR_1EEEEEENS4_6LayoutINS5_IJSC_SC_SC_EEENS5_IJNSA_ILi0EEESW_SW_EEEEENS5_IJNS4_10UnderscoreESZ_SZ_EEEEENS4_13SM90_TMA_LOADENS4_14ComposedLayoutINS4_7SwizzleILi3ELi4ELi3EEENS4_18smem_ptr_flag_bitsILi8EEENSU_INS5_IJNSA_ILi8EEESI_EEENS5_IJSI_SC_EEEEEEEvNS4_8identityENS4_23SM90_TMA_LOAD_MULTICASTES1C_vS1D_EENS_8epilogue10collective6detail29Sm90TmaWarpSpecializedAdapterINS1H_15DefaultEpilogueISK_SL_SL_NS1G_6thread17LinearCombinationISK_Li1EffLNS1L_9ScaleType4KindE0ELNS_15FloatRoundStyleE2ESK_EENS1_15EpilogueDefaultEEEEEvvEEEEvNT_6ParamsE --------------------------
	.section	.nv.info._ZN7cutlass13device_kernelINS_4gemm6kernel13GemmUniversalIN4cute5tupleIJiiiiEEENS1_10collective13CollectiveMmaINS1_37MainloopSm90TmaGmmaWarpSpecializedFP8ILi7ENS5_IJNS4_1CILi2EEENSA_ILi1EEESC_EEENS1_32KernelTmaWarpSpecializedPingpongEEENS5_IJNSA_ILi64EEENSA_ILi192EEENSA_ILi128EEEEEENS_12float_e4m3_tENS5_IJlSC_lEEESK_SL_NS4_8TiledMMAINS4_8MMA_AtomIJNS4_4SM904GMMA31MMA_64x192x32_F32E4M3E4M3_SS_TNILNSP_7ScaleInE1ELSR_1EEEEEENS4_6LayoutINS5_IJSC_SC_SC_EEENS5_IJNSA_ILi0EEESW_SW_EEEEENS5_IJNS4_10UnderscoreESZ_SZ_EEEEENS4_13SM90_TMA_LOADENS4_14ComposedLayoutINS4_7SwizzleILi3ELi4ELi3EEENS4_18smem_ptr_flag_bitsILi8EEENSU_INS5_IJNSA_ILi8EEESI_EEENS5_IJSI_SC_EEEEEEEvNS4_8identityENS4_23SM90_TMA_LOAD_MULTICASTES1C_vS1D_EENS_8epilogue10collective6detail29Sm90TmaWarpSpecializedAdapterINS1H_15DefaultEpilogueISK_SL_SL_NS1G_6thread17LinearCombinationISK_Li1EffLNS1L_9ScaleType4KindE0ELNS_15FloatRoundStyleE2ESK_EENS1_15EpilogueDefaultEEEEEvvEEEEvNT_6ParamsE,"",@"SHT_CUDA_INFO"
	.sectionflags	@""
	.align	4


	//----- nvinfo : EIATTR_CUDA_API_VERSION
	.align		4
        /*0000*/ 	.byte	0x04, 0x37
        /*0002*/ 	.short	(.L_18 - .L_17)
.L_17:
        /*0004*/ 	.word	0x00000082


	//----- nvinfo : EIATTR_KPARAM_INFO
	.align		4
.L_18:
        /*0008*/ 	.byte	0x04, 0x17
        /*000a*/ 	.short	(.L_20 - .L_19)
.L_19:
        /*000c*/ 	.word	0x00000000
        /*0010*/ 	.short	0x0000
        /*0012*/ 	.short	0x0070
        /*0014*/ 	.byte	0x00, 0xf0, 0x01, 0x10


	//----- nvinfo : EIATTR_SPARSE_MMA_MASK
	.align		4
.L_20:
        /*0018*/ 	.byte	0x03, 0x50
        /*001a*/ 	.short	0x0000


	//----- nvinfo : EIATTR_MAXREG_COUNT
	.align		4
        /*001c*/ 	.byte	0x03, 0x1b
        /*001e*/ 	.short	0x00a8


	//----- nvinfo : EIATTR_NUM_BARRIERS
	.align		4
        /*0020*/ 	.byte	0x02, 0x4c
        /*0022*/ 	.byte	0x01
	.zero		1


	//----- nvinfo : EIATTR_MERCURY_ISA_VERSION
	.align		4
        /*0024*/ 	.byte	0x03, 0x5f
        /*0026*/ 	.short	0x0101


	//----- nvinfo : EIATTR_INT_WARP_WIDE_INSTR_OFFSETS
	.align		4
        /*0028*/ 	.byte	0x04, 0x31
        /*002a*/ 	.short	(.L_22 - .L_21)


	//   ....[0]....
.L_21:
        /*002c*/ 	.word	0x00000510


	//   ....[1]....
        /*0030*/ 	.word	0x00000550


	//   ....[2]....
        /*0034*/ 	.word	0x00000590


	//   ....[3]....
        /*0038*/ 	.word	0x00000630


	//   ....[4]....
        /*003c*/ 	.word	0x00000650


	//   ....[5]....
        /*0040*/ 	.word	0x000006a0


	//   ....[6]....
        /*0044*/ 	.word	0x000007c0


	//   ....[7]....
        /*0048*/ 	.word	0x000007f0


	//----- nvinfo : EIATTR_COOP_GROUP_MASK_REGIDS
	.align		4
.L_22:
        /*004c*/ 	.byte	0x04, 0x29
        /*004e*/ 	.short	(.L_24 - .L_23)


	//   ....[0]....
.L_23:
        /*0050*/ 	.word	0xffffffff


	//   ....[1]....
        /*0054*/ 	.word	0xffffffff


	//   ....[2]....
        /*0058*/ 	.word	0xffffffff


	//   ....[3]....
        /*005c*/ 	.word	0xffffffff


	//   ....[4]....
        /*0060*/ 	.word	0xffffffff


	//   ....[5]....
        /*0064*/ 	.word	0xffffffff


	//   ....[6]....
        /*0068*/ 	.word	0xffffffff


	//----- nvinfo : EIATTR_COOP_GROUP_INSTR_OFFSETS
	.align		4
.L_24:
        /*006c*/ 	.byte	0x04, 0x28
        /*006e*/ 	.short	(.L_26 - .L_25)


	//   ....[0]....
.L_25:
        /*0070*/ 	.word	0x00000060


	//   ....[1]....
        /*0074*/ 	.word	0x00000070


	//   ....[2]....
        /*0078*/ 	.word	0x00000130


	//   ....[3]....
        /*007c*/ 	.word	0x00000320


	//   ....[4]....
        /*0080*/ 	.word	0x00000360


	//   ....[5]....
        /*0084*/ 	.word	0x000003e0


	//   ....[6]....
        /*0088*/ 	.word	0x000009b0


	//----- nvinfo : EIATTR_REG_RECONFIG
	.align		4
.L_26:
        /*008c*/ 	.byte	0x01, 0x54
	.zero		2


	//----- nvinfo : EIATTR_MBARRIER_INSTR_OFFSETS
	.align		4
        /*0090*/ 	.byte	0x04, 0x39
        /*0092*/ 	.short	(.L_28 - .L_27)


	//   ....[0]....
.L_27:
        /*0094*/ 	.word	0x00000230
        /*0098*/ 	.word	0x000000ff
        /*009c*/ 	.word	0x00000000
        /*00a0*/ 	.short	0x0100
        /*00a2*/ 	.byte	0x08
	.zero		1


	//   ....[1]....
        /*00a4*/ 	.word	0x00000240
        /*00a8*/ 	.word	0x000000ff
        /*00ac*/ 	.word	0x00000038
        /*00b0*/ 	.short	0x0100
        /*00b2*/ 	.byte	0x08
	.zero		1


	//   ....[2]....
        /*00b4*/ 	.word	0x00000250
        /*00b8*/ 	.word	0x000000ff
        /*00bc*/ 	.word	0x00000008
        /*00c0*/ 	.short	0x0100
        /*00c2*/ 	.byte	0x08
	.zero		1


	//   ....[3]....
        /*00c4*/ 	.word	0x00000260
        /*00c8*/ 	.word	0x000000ff
        /*00cc*/ 	.word	0x00000040
        /*00d0*/ 	.short	0x0100
        /*00d2*/ 	.byte	0x08
	.zero		1


	//   ....[4]....
        /*00d4*/ 	.word	0x00000270
        /*00d8*/ 	.word	0x000000ff
        /*00dc*/ 	.word	0x00000010
        /*00e0*/ 	.short	0x0100
        /*00e2*/ 	.byte	0x08
	.zero		1


	//   ....[5]....
        /*00e4*/ 	.word	0x00000280
        /*00e8*/ 	.word	0x000000ff
        /*00ec*/ 	.word	0x00000048
        /*00f0*/ 	.short	0x0100
        /*00f2*/ 	.byte	0x08
	.zero		1


	//   ....[6]....
        /*00f4*/ 	.word	0x00000290
        /*00f8*/ 	.word	0x000000ff
        /*00fc*/ 	.word	0x00000018
        /*0100*/ 	.short	0x0100
        /*0102*/ 	.byte	0x08
	.zero		1


	//   ....[7]....
        /*0104*/ 	.word	0x000002a0
        /*0108*/ 	.word	0x000000ff
        /*010c*/ 	.word	0x00000050
        /*0110*/ 	.short	0x0100
        /*0112*/ 	.byte	0x08
	.zero		1


	//   ....[8]....
        /*0114*/ 	.word	0x000002b0
        /*0118*/ 	.word	0x000000ff
        /*011c*/ 	.word	0x00000020
        /*0120*/ 	.short	0x0100
        /*0122*/ 	.byte	0x08
	.zero		1


	//   ....[9]....
        /*0124*/ 	.word	0x000002c0
        /*0128*/ 	.word	0x000000ff
        /*012c*/ 	.word	0x00000058
        /*0130*/ 	.short	0x0100
        /*0132*/ 	.byte	0x08
	.zero		1


	//   ....[10]....
        /*0134*/ 	.word	0x000002d0
        /*0138*/ 	.word	0x000000ff
        /*013c*/ 	.word	0x00000028
        /*0140*/ 	.short	0x0100
        /*0142*/ 	.byte	0x08
	.zero		1


	//   ....[11]....
        /*0144*/ 	.word	0x000002e0
        /*0148*/ 	.word	0x000000ff
        /*014c*/ 	.word	0x00000060
        /*0150*/ 	.short	0x0100
        /*0152*/ 	.byte	0x08
	.zero		1


	//   ....[12]....
        /*0154*/ 	.word	0x000002f0
        /*0158*/ 	.word	0x000000ff
        /*015c*/ 	.word	0x00000030
        /*0160*/ 	.short	0x0100
        /*0162*/ 	.byte	0x08
	.zero		1


	//   ....[13]....
        /*0164*/ 	.word	0x00000300
        /*0168*/ 	.word	0x000000ff
        /*016c*/ 	.word	0x00000068
        /*0170*/ 	.short	0x0100
        /*0172*/ 	.byte	0x08
	.zero		1


	//   ....[14]....
        /*0174*/ 	.word	0x00000850
        /*0178*/ 	.word	0x000000ff
        /*017c*/ 	.word	0x000000a0
        /*0180*/ 	.short	0x0100
        /*0182*/ 	.byte	0x08
	.zero		1


	//   ....[15]....
        /*0184*/ 	.word	0x000008e0
        /*0188*/ 	.word	0x000000ff
        /*018c*/ 	.word	0x000000a8
        /*0190*/ 	.short	0x0100
        /*0192*/ 	.byte	0x08
	.zero		1


	//   ....[16]....
        /*0194*/ 	.word	0x00000930
        /*0198*/ 	.word	0x000000ff
        /*019c*/ 	.word	0x00000080
        /*01a0*/ 	.short	0x0100
        /*01a2*/ 	.byte	0x09
	.zero		1


	//   ....[17]....
        /*01a4*/ 	.word	0x00000940
        /*01a8*/ 	.word	0x000000ff
        /*01ac*/ 	.word	0x00000088
        /*01b0*/ 	.short	0x0100
        /*01b2*/ 	.byte	0x09
	.zero		1


	//   ....[18]....
        /*01b4*/ 	.word	0x00000950
        /*01b8*/ 	.word	0x000000ff
        /*01bc*/ 	.word	0x00000090
        /*01c0*/ 	.short	0x0100
        /*01c2*/ 	.byte	0x09
	.zero		1


	//   ....[19]....
        /*01c4*/ 	.word	0x00000960
        /*01c8*/ 	.word	0x000000ff
        /*01cc*/ 	.word	0x00000098
        /*01d0*/ 	.short	0x0100
        /*01d2*/ 	.byte	0x09
	.zero		1


	//   ....[20]....
        /*01d4*/ 	.word	0x000016e0
        /*01d8*/ 	.word	0x000000ff
        /*01dc*/ 	.word	0xfffffff8
        /*01e0*/ 	.short	0x010a
        /*01e2*/ 	.byte	0x0b
	.zero		1


	//   ....[21]....
        /*01e4*/ 	.word	0x00001db0
        /*01e8*/ 	.word	0x000000ff
        /*01ec*/ 	.word	0x00000000
        /*01f0*/ 	.short	0x010a
        /*01f2*/ 	.byte	0x06
	.zero		1


	//   ....[22]....
        /*01f4*/ 	.word	0x00001df0
        /*01f8*/ 	.word	0x000000ff
        /*01fc*/ 	.word	0x00000000
        /*0200*/ 	.short	0x010a
        /*0202*/ 	.byte	0x06
	.zero		1


	//   ....[23]....
        /*0204*/ 	.word	0x00002aa0
        /*0208*/ 	.word	0x000000ff
        /*020c*/ 	.word	0x00000000
        /*0210*/ 	.short	0x010a
        /*0212*/ 	.byte	0x10
	.zero		1


	//   ....[24]....
        /*0214*/ 	.word	0x00002ae0
        /*0218*/ 	.word	0x000000ff
        /*021c*/ 	.word	0x00000000
        /*0220*/ 	.short	0x010a
        /*0222*/ 	.byte	0x10
	.zero		1


	//   ....[25]....
        /*0224*/ 	.word	0x00003400
        /*0228*/ 	.word	0x000000d6
        /*022c*/ 	.word	0x00000000
        /*0230*/ 	.short	0x0101
        /*0232*/ 	.byte	0x3f
	.zero		1


	//   ....[26]....
        /*0234*/ 	.word	0x00003b80
        /*0238*/ 	.word	0x000000d5
        /*023c*/ 	.word	0x00000000
        /*0240*/ 	.short	0x0101
        /*0242*/ 	.byte	0x16
	.zero		1


	//   ....[27]....
        /*0244*/ 	.word	0x00003cc0
        /*0248*/ 	.word	0x00000018
        /*024c*/ 	.word	0x00000000
        /*0250*/ 	.short	0x0101
        /*0252*/ 	.byte	0x3f
	.zero		1


	//   ....[28]....
        /*0254*/ 	.word	0x00003d80
        /*0258*/ 	.word	0x000000ff
        /*025c*/ 	.word	0x00000008
        /*0260*/ 	.short	0x010a
        /*0262*/ 	.byte	0x0b
	.zero		1


	//   ....[29]....
        /*0264*/ 	.word	0x0000a840
        /*0268*/ 	.word	0x00000004
        /*026c*/ 	.word	0x00000000
        /*0270*/ 	.short	0x0101
        /*0272*/ 	.byte	0x16
	.zero		1


	//   ....[30]....
        /*0274*/ 	.word	0x0000b150
        /*0278*/ 	.word	0x00000013
        /*027c*/ 	.word	0x00000038
        /*0280*/ 	.short	0x010a
        /*0282*/ 	.byte	0x3f
	.zero		1


	//   ....[31]....
        /*0284*/ 	.word	0x0000b550
        /*0288*/ 	.word	0x0000000a
        /*028c*/ 	.word	0x000000a8
        /*0290*/ 	.short	0x0101
        /*0292*/ 	.byte	0x3f
	.zero		1


	//   ....[32]....
        /*0294*/ 	.word	0x0000bc60
        /*0298*/ 	.word	0x00000005
        /*029c*/ 	.word	0x00000000
        /*02a0*/ 	.short	0x010a
        /*02a2*/ 	.byte	0x3f
	.zero		1


	//   ....[33]....
        /*02a4*/ 	.word	0x0000bce0
        /*02a8*/ 	.word	0x00000007
        /*02ac*/ 	.word	0x00000000
        /*02b0*/ 	.short	0x010a
        /*02b2*/ 	.byte	0x3f
	.zero		1


	//   ....[34]....
        /*02b4*/ 	.word	0x0000bd70
        /*02b8*/ 	.word	0x00000006
        /*02bc*/ 	.word	0x00000000
        /*02c0*/ 	.short	0x010a
        /*02c2*/ 	.byte	0x3f
	.zero		1


	//   ....[35]....
        /*02c4*/ 	.word	0x0000be00
        /*02c8*/ 	.word	0x00000009
        /*02cc*/ 	.word	0x00000000
        /*02d0*/ 	.short	0x010a
        /*02d2*/ 	.byte	0x3f
	.zero		1


	//   ....[36]....
        /*02d4*/ 	.word	0x0000be90
        /*02d8*/ 	.word	0x00000008
        /*02dc*/ 	.word	0x00000000
        /*02e0*/ 	.short	0x010a
        /*02e2*/ 	.byte	0x3f
	.zero		1


	//   ....[37]....
        /*02e4*/ 	.word	0x0000bf20
        /*02e8*/ 	.word	0x0000000b
        /*02ec*/ 	.word	0x00000000
        /*02f0*/ 	.short	0x010a
        /*02f2*/ 	.byte	0x3f
	.zero		1


	//   ....[38]....
        /*02f4*/ 	.word	0x0000bfb0
        /*02f8*/ 	.word	0x00000003
        /*02fc*/ 	.word	0x00000000
        /*0300*/ 	.short	0x010a
        /*0302*/ 	.byte	0x3f
	.zero		1


	//   ....[39]....
        /*0304*/ 	.word	0x0000c020
        /*0308*/ 	.word	0x00000013
        /*030c*/ 	.word	0xfffffff8
        /*0310*/ 	.short	0x010a
        /*0312*/ 	.byte	0x3f
	.zero		1


	//   ....[40]....
        /*0314*/ 	.word	0x0000c080
        /*0318*/ 	.word	0x00000013
        /*031c*/ 	.word	0x00000000
        /*0320*/ 	.short	0x010a
        /*0322*/ 	.byte	0x3f
	.zero		1


	//   ....[41]....
        /*0324*/ 	.word	0x0000c0e0
        /*0328*/ 	.word	0x000000d7
        /*032c*/ 	.word	0x00000000
        /*0330*/ 	.short	0x010a
        /*0332*/ 	.byte	0x3f
	.zero		1


	//   ....[42]....
        /*0334*/ 	.word	0x0000c140
        /*0338*/ 	.word	0x0000001b
        /*033c*/ 	.word	0x00000008
        /*0340*/ 	.short	0x010a
        /*0342*/ 	.byte	0x3f
	.zero		1


	//   ....[43]....
        /*0344*/ 	.word	0x0000c210
        /*0348*/ 	.word	0x00000013
        /*034c*/ 	.word	0x00000038
        /*0350*/ 	.short	0x010a
        /*0352*/ 	.byte	0x3f
	.zero		1


	//   ....[44]....
        /*0354*/ 	.word	0x0000c2f0
        /*0358*/ 	.word	0x00000005
        /*035c*/ 	.word	0x00000000
        /*0360*/ 	.short	0x010a
        /*0362*/ 	.byte	0x3f
	.zero		1


	//   ....[45]....
        /*0364*/ 	.word	0x0000c340
        /*0368*/ 	.word	0x00000007
        /*036c*/ 	.word	0x00000000
        /*0370*/ 	.short	0x010a
        /*0372*/ 	.byte	0x3f
	.zero		1


	//   ....[46]....
        /*0374*/ 	.word	0x0000c390
        /*0378*/ 	.word	0x00000006
        /*037c*/ 	.word	0x00000000
        /*0380*/ 	.short	0x010a
        /*0382*/ 	.byte	0x3f
	.zero		1


	//   ....[47]....
        /*0384*/ 	.word	0x0000c3e0
        /*0388*/ 	.word	0x00000009
        /*038c*/ 	.word	0x00000000
        /*0390*/ 	.short	0x010a
        /*0392*/ 	.byte	0x3f
	.zero		1


	//   ....[48]....
        /*0394*/ 	.word	0x0000c430
        /*0398*/ 	.word	0x00000008
        /*039c*/ 	.word	0x00000000
        /*03a0*/ 	.short	0x010a
        /*03a2*/ 	.byte	0x3f
	.zero		1


	//   ....[49]....
        /*03a4*/ 	.word	0x0000c480
        /*03a8*/ 	.word	0x0000000b
        /*03ac*/ 	.word	0x00000000
        /*03b0*/ 	.short	0x010a
        /*03b2*/ 	.byte	0x3f
	.zero		1


	//----- nvinfo : EIATTR_NUM_MBARRIERS
	.align		4
.L_28:
        /*03b4*/ 	.byte	0x03, 0x38
        /*03b6*/ 	.short	0x0014


	//----- nvinfo : EIATTR_EXIT_INSTR_OFFSETS
	.align		4
        /*03b8*/ 	.byte	0x04, 0x1c
        /*03ba*/ 	.short	(.L_30 - .L_29)


	//   ....[0]....
.L_29:
        /*03bc*/ 	.word	0x00001420


	//   ....[1]....
        /*03c0*/ 	.word	0x00001480


	//   ....[2]....
        /*03c4*/ 	.word	0x0000ae50


	//   ....[3]....
        /*03c8*/ 	.word	0x0000ae80


	//   ....[4]....
        /*03cc*/ 	.word	0x0000c000


	//----- nvinfo : EIATTR_MAX_THREADS
	.align		4
.L_30:
        /*03d0*/ 	.byte	0x04, 0x05
        /*03d2*/ 	.short	(.L_32 - .L_31)
.L_31:
        /*03d4*/ 	.word	0x00000180
        /*03d8*/ 	.word	0x00000001
        /*03dc*/ 	.word	0x00000001


	//----- nvinfo : EIATTR_CRS_STACK_SIZE
	.align		4
.L_32:
        /*03e0*/ 	.byte	0x04, 0x1e
        /*03e2*/ 	.short	(.L_34 - .L_33)
.L_33:
        /*03e4*/ 	.word	0x00000000


	//----- nvinfo : EIATTR_CBANK_PARAM_SIZE
	.align		4
.L_34:
        /*03e8*/ 	.byte	0x03, 0x19
        /*03ea*/ 	.short	0x0470


	//----- nvinfo : EIATTR_PARAM_CBANK
	.align		4
        /*03ec*/ 	.byte	0x04, 0x0a
        /*03ee*/ 	.short	(.L_36 - .L_35)
	.align		4
.L_35:
        /*03f0*/ 	.word	index@(.nv.constant0._ZN7cutlass13device_kernelINS_4gemm6kernel13GemmUniversalIN4cute5tupleIJiiiiEEENS1_10collective13CollectiveMmaINS1_37MainloopSm90TmaGmmaWarpSpecializedFP8ILi7ENS5_IJNS4_1CILi2EEENSA_ILi1EEESC_EEENS1_32KernelTmaWarpSpecializedPingpongEEENS5_IJNSA_ILi64EEENSA_ILi192EEENSA_ILi128EEEEEENS_12float_e4m3_tENS5_IJlSC_lEEESK_SL_NS4_8TiledMMAINS4_8MMA_AtomIJNS4_4SM904GMMA31MMA_64x192x32_F32E4M3E4M3_SS_TNILNSP_7ScaleInE1ELSR_1EEEEEENS4_6LayoutINS5_IJSC_SC_SC_EEENS5_IJNSA_ILi0EEESW_SW_EEEEENS5_IJNS4_10UnderscoreESZ_SZ_EEEEENS4_13SM90_TMA_LOADENS4_14ComposedLayoutINS4_7SwizzleILi3ELi4ELi3EEENS4_18smem_ptr_flag_bitsILi8EEENSU_INS5_IJNSA_ILi8EEESI_EEENS5_IJSI_SC_EEEEEEEvNS4_8identityENS4_23SM90_TMA_LOAD_MULTICASTES1C_vS1D_EENS_8epilogue10collective6detail29Sm90TmaWarpSpecializedAdapterINS1H_15DefaultEpilogueISK_SL_SL_NS1G_6thread17LinearCombinationISK_Li1EffLNS1L_9ScaleType4KindE0ELNS_15FloatRoundStyleE2ESK_EENS1_15EpilogueDefaultEEEEEvvEEEEvNT_6ParamsE)
        /*03f4*/ 	.short	0x0210
        /*03f6*/ 	.short	0x0470


	//----- nvinfo : EIATTR_SW_WAR
	.align		4
.L_36:
        /*03f8*/ 	.byte	0x04, 0x36
        /*03fa*/ 	.short	(.L_38 - .L_37)
.L_37:
        /*03fc*/ 	.word	0x00000008
.L_38:


//--------------------- .nv.callgraph             --------------------------
	.section	.nv.callgraph,"",@"SHT_CUDA_CALLGRAPH"
	.align	4
	.sectionentsize	8
	.align		4
        /*0000*/ 	.word	0x00000000
	.align		4
        /*0004*/ 	.word	0xffffffff
	.align		4
        /*0008*/ 	.word	0x00000000
	.align		4
        /*000c*/ 	.word	0xfffffffe
	.align		4
        /*0010*/ 	.word	0x00000000
	.align		4
        /*0014*/ 	.word	0xfffffffd
	.align		4
        /*0018*/ 	.word	0x00000000
	.align		4
        /*001c*/ 	.word	0xfffffffc


//--------------------- .nv.constant4             --------------------------
	.section	.nv.constant4,"a",@progbits
	.align	8
	.align		8
.nv.constant4:
        /*0000*/ 	.dword	_ZN40_INTERNAL_24554819_4_k_cu_b37280a6_146984cuda3std3__45__cpo5beginE
	.align		8
        /*0008*/ 	.dword	_ZN40_INTERNAL_24554819_4_k_cu_b37280a6_146984cuda3std3__45__cpo3endE
	.align		8
        /*0010*/ 	.dword	_ZN40_INTERNAL_24554819_4_k_cu_b37280a6_146984cuda3std3__45__cpo6cbeginE
	.align		8
        /*0018*/ 	.dword	_ZN40_INTERNAL_24554819_4_k_cu_b37280a6_146984cuda3std3__45__cpo4cendE
	.align		8
        /*0020*/ 	.dword	_ZN40_INTERNAL_24554819_4_k_cu_b37280a6_146984cuda3std3__442_GLOBAL__N__24554819_4_k_cu_b37280a6_146986ignoreE
	.align		8
        /*0028*/ 	.dword	_ZN40_INTERNAL_24554819_4_k_cu_b37280a6_146984cuda3std3__419piecewise_constructE
	.align		8
        /*0030*/ 	.dword	_ZN40_INTERNAL_24554819_4_k_cu_b37280a6_146984cuda3std3__48in_placeE
	.align		8
        /*0038*/ 	.dword	_ZN40_INTERNAL_24554819_4_k_cu_b37280a6_146984cuda3std6ranges3__45__cpo4swapE
	.align		8
        /*0040*/ 	.dword	_ZN40_INTERNAL_24554819_4_k_cu_b37280a6_146984cuda3std6ranges3__45__cpo9iter_moveE
	.align		8
        /*0048*/ 	.dword	_ZN40_INTERNAL_24554819_4_k_cu_b37280a6_146984cute7productE
	.align		8
        /*0050*/ 	.dword	_ZN40_INTERNAL_24554819_4_k_cu_b37280a6_146984cute1_E


//--------------------- .text._ZN7cutlass13device_kernelINS_4gemm6kernel13GemmUniversalIN4cute5tupleIJiiiiEEENS1_10collective13CollectiveMmaINS1_37MainloopSm90TmaGmmaWarpSpecializedFP8ILi7ENS5_IJNS4_1CILi2EEENSA_ILi1EEESC_EEENS1_32KernelTmaWarpSpecializedPingpongEEENS5_IJNSA_ILi64EEENSA_ILi192EEENSA_ILi128EEEEEENS_12float_e4m3_tENS5_IJlSC_lEEESK_SL_NS4_8TiledMMAINS4_8MMA_AtomIJNS4_4SM904GMMA31MMA_64x192x32_F32E4M3E4M3_SS_TNILNSP_7ScaleInE1ELSR_1EEEEEENS4_6LayoutINS5_IJSC_SC_SC_EEENS5_IJNSA_ILi0EEESW_SW_EEEEENS5_IJNS4_10UnderscoreESZ_SZ_EEEEENS4_13SM90_TMA_LOADENS4_14ComposedLayoutINS4_7SwizzleILi3ELi4ELi3EEENS4_18smem_ptr_flag_bitsILi8EEENSU_INS5_IJNSA_ILi8EEESI_EEENS5_IJSI_SC_EEEEEEEvNS4_8identityENS4_23SM90_TMA_LOAD_MULTICASTES1C_vS1D_EENS_8epilogue10collective6detail29Sm90TmaWarpSpecializedAdapterINS1H_15DefaultEpilogueISK_SL_SL_NS1G_6thread17LinearCombinationISK_Li1EffLNS1L_9ScaleType4KindE0ELNS_15FloatRoundStyleE2ESK_EENS1_15EpilogueDefaultEEEEEvvEEEEvNT_6ParamsE --------------------------
	.section	.text._ZN7cutlass13device_kernelINS_4gemm6kernel13GemmUniversalIN4cute5tupleIJiiiiEEENS1_10collective13CollectiveMmaINS1_37MainloopSm90TmaGmmaWarpSpecializedFP8ILi7ENS5_IJNS4_1CILi2EEENSA_ILi1EEESC_EEENS1_32KernelTmaWarpSpecializedPingpongEEENS5_IJNSA_ILi64EEENSA_ILi192EEENSA_ILi128EEEEEENS_12float_e4m3_tENS5_IJlSC_lEEESK_SL_NS4_8TiledMMAINS4_8MMA_AtomIJNS4_4SM904GMMA31MMA_64x192x32_F32E4M3E4M3_SS_TNILNSP_7ScaleInE1ELSR_1EEEEEENS4_6LayoutINS5_IJSC_SC_SC_EEENS5_IJNSA_ILi0EEESW_SW_EEEEENS5_IJNS4_10UnderscoreESZ_SZ_EEEEENS4_13SM90_TMA_LOADENS4_14ComposedLayoutINS4_7SwizzleILi3ELi4ELi3EEENS4_18smem_ptr_flag_bitsILi8EEENSU_INS5_IJNSA_ILi8EEESI_EEENS5_IJSI_SC_EEEEEEEvNS4_8identityENS4_23SM90_TMA_LOAD_MULTICASTES1C_vS1D_EENS_8epilogue10collective6detail29Sm90TmaWarpSpecializedAdapterINS1H_15DefaultEpilogueISK_SL_SL_NS1G_6thread17LinearCombinationISK_Li1EffLNS1L_9ScaleType4KindE0ELNS_15FloatRoundStyleE2ESK_EENS1_15EpilogueDefaultEEEEEvvEEEEvNT_6ParamsE,"ax",@progbits
	.align	128
.text._ZN7cutlass13device_kernelINS_4gemm6kernel13GemmUniversalIN4cute5tupleIJiiiiEEENS1_10collective13CollectiveMmaINS1_37MainloopSm90TmaGmmaWarpSpecializedFP8ILi7ENS5_IJNS4_1CILi2EEENSA_ILi1EEESC_EEENS1_32KernelTmaWarpSpecializedPingpongEEENS5_IJNSA_ILi64EEENSA_ILi192EEENSA_ILi128EEEEEENS_12float_e4m3_tENS5_IJlSC_lEEESK_SL_NS4_8TiledMMAINS4_8MMA_AtomIJNS4_4SM904GMMA31MMA_64x192x32_F32E4M3E4M3_SS_TNILNSP_7ScaleInE1ELSR_1EEEEEENS4_6LayoutINS5_IJSC_SC_SC_EEENS5_IJNSA_ILi0EEESW_SW_EEEEENS5_IJNS4_10UnderscoreESZ_SZ_EEEEENS4_13SM90_TMA_LOADENS4_14ComposedLayoutINS4_7SwizzleILi3ELi4ELi3EEENS4_18smem_ptr_flag_bitsILi8EEENSU_INS5_IJNSA_ILi8EEESI_EEENS5_IJSI_SC_EEEEEEEvNS4_8identityENS4_23SM90_TMA_LOAD_MULTICASTES1C_vS1D_EENS_8epilogue10collective6detail29Sm90TmaWarpSpecializedAdapterINS1H_15DefaultEpilogueISK_SL_SL_NS1G_6thread17LinearCombinationISK_Li1EffLNS1L_9ScaleType4KindE0ELNS_15FloatRoundStyleE2ESK_EENS1_15EpilogueDefaultEEEEEvvEEEEvNT_6ParamsE:
        .type           _ZN7cutlass13device_kernelINS_4gemm6kernel13GemmUniversalIN4cute5tupleIJiiiiEEENS1_10collective13CollectiveMmaINS1_37MainloopSm90TmaGmmaWarpSpecializedFP8ILi7ENS5_IJNS4_1CILi2EEENSA_ILi1EEESC_EEENS1_32KernelTmaWarpSpecializedPingpongEEENS5_IJNSA_ILi64EEENSA_ILi192EEENSA_ILi128EEEEEENS_12float_e4m3_tENS5_IJlSC_lEEESK_SL_NS4_8TiledMMAINS4_8MMA_AtomIJNS4_4SM904GMMA31MMA_64x192x32_F32E4M3E4M3_SS_TNILNSP_7ScaleInE1ELSR_1EEEEEENS4_6LayoutINS5_IJSC_SC_SC_EEENS5_IJNSA_ILi0EEESW_SW_EEEEENS5_IJNS4_10UnderscoreESZ_SZ_EEEEENS4_13SM90_TMA_LOADENS4_14ComposedLayoutINS4_7SwizzleILi3ELi4ELi3EEENS4_18smem_ptr_flag_bitsILi8EEENSU_INS5_IJNSA_ILi8EEESI_EEENS5_IJSI_SC_EEEEEEEvNS4_8identityENS4_23SM90_TMA_LOAD_MULTICASTES1C_vS1D_EENS_8epilogue10collective6detail29Sm90TmaWarpSpecializedAdapterINS1H_15DefaultEpilogueISK_SL_SL_NS1G_6thread17LinearCombinationISK_Li1EffLNS1L_9ScaleType4KindE0ELNS_15FloatRoundStyleE2ESK_EENS1_15EpilogueDefaultEEEEEvvEEEEvNT_6ParamsE,@function
        .size           _ZN7cutlass13device_kernelINS_4gemm6kernel13GemmUniversalIN4cute5tupleIJiiiiEEENS1_10collective13CollectiveMmaINS1_37MainloopSm90TmaGmmaWarpSpecializedFP8ILi7ENS5_IJNS4_1CILi2EEENSA_ILi1EEESC_EEENS1_32KernelTmaWarpSpecializedPingpongEEENS5_IJNSA_ILi64EEENSA_ILi192EEENSA_ILi128EEEEEENS_12float_e4m3_tENS5_IJlSC_lEEESK_SL_NS4_8TiledMMAINS4_8MMA_AtomIJNS4_4SM904GMMA31MMA_64x192x32_F32E4M3E4M3_SS_TNILNSP_7ScaleInE1ELSR_1EEEEEENS4_6LayoutINS5_IJSC_SC_SC_EEENS5_IJNSA_ILi0EEESW_SW_EEEEENS5_IJNS4_10UnderscoreESZ_SZ_EEEEENS4_13SM90_TMA_LOADENS4_14ComposedLayoutINS4_7SwizzleILi3ELi4ELi3EEENS4_18smem_ptr_flag_bitsILi8EEENSU_INS5_IJNSA_ILi8EEESI_EEENS5_IJSI_SC_EEEEEEEvNS4_8identityENS4_23SM90_TMA_LOAD_MULTICASTES1C_vS1D_EENS_8epilogue10collective6detail29Sm90TmaWarpSpecializedAdapterINS1H_15DefaultEpilogueISK_SL_SL_NS1G_6thread17LinearCombinationISK_Li1EffLNS1L_9ScaleType4KindE0ELNS_15FloatRoundStyleE2ESK_EENS1_15EpilogueDefaultEEEEEvvEEEEvNT_6ParamsE,(.L_x_280 - _ZN7cutlass13device_kernelINS_4gemm6kernel13GemmUniversalIN4cute5tupleIJiiiiEEENS1_10collective13CollectiveMmaINS1_37MainloopSm90TmaGmmaWarpSpecializedFP8ILi7ENS5_IJNS4_1CILi2EEENSA_ILi1EEESC_EEENS1_32KernelTmaWarpSpecializedPingpongEEENS5_IJNSA_ILi64EEENSA_ILi192EEENSA_ILi128EEEEEENS_12float_e4m3_tENS5_IJlSC_lEEESK_SL_NS4_8TiledMMAINS4_8MMA_AtomIJNS4_4SM904GMMA31MMA_64x192x32_F32E4M3E4M3_SS_TNILNSP_7ScaleInE1ELSR_1EEEEEENS4_6LayoutINS5_IJSC_SC_SC_EEENS5_IJNSA_ILi0EEESW_SW_EEEEENS5_IJNS4_10UnderscoreESZ_SZ_EEEEENS4_13SM90_TMA_LOADENS4_14ComposedLayoutINS4_7SwizzleILi3ELi4ELi3EEENS4_18smem_ptr_flag_bitsILi8EEENSU_INS5_IJNSA_ILi8EEESI_EEENS5_IJSI_SC_EEEEEEEvNS4_8identityENS4_23SM90_TMA_LOAD_MULTICASTES1C_vS1D_EENS_8epilogue10collective6detail29Sm90TmaWarpSpecializedAdapterINS1H_15DefaultEpilogueISK_SL_SL_NS1G_6thread17LinearCombinationISK_Li1EffLNS1L_9ScaleType4KindE0ELNS_15FloatRoundStyleE2ESK_EENS1_15EpilogueDefaultEEEEEvvEEEEvNT_6ParamsE)
        .other          _ZN7cutlass13device_kernelINS_4gemm6kernel13GemmUniversalIN4cute5tupleIJiiiiEEENS1_10collective13CollectiveMmaINS1_37MainloopSm90TmaGmmaWarpSpecializedFP8ILi7ENS5_IJNS4_1CILi2EEENSA_ILi1EEESC_EEENS1_32KernelTmaWarpSpecializedPingpongEEENS5_IJNSA_ILi64EEENSA_ILi192EEENSA_ILi128EEEEEENS_12float_e4m3_tENS5_IJlSC_lEEESK_SL_NS4_8TiledMMAINS4_8MMA_AtomIJNS4_4SM904GMMA31MMA_64x192x32_F32E4M3E4M3_SS_TNILNSP_7ScaleInE1ELSR_1EEEEEENS4_6LayoutINS5_IJSC_SC_SC_EEENS5_IJNSA_ILi0EEESW_SW_EEEEENS5_IJNS4_10UnderscoreESZ_SZ_EEEEENS4_13SM90_TMA_LOADENS4_14ComposedLayoutINS4_7SwizzleILi3ELi4ELi3EEENS4_18smem_ptr_flag_bitsILi8EEENSU_INS5_IJNSA_ILi8EEESI_EEENS5_IJSI_SC_EEEEEEEvNS4_8identityENS4_23SM90_TMA_LOAD_MULTICASTES1C_vS1D_EENS_8epilogue10collective6detail29Sm90TmaWarpSpecializedAdapterINS1H_15DefaultEpilogueISK_SL_SL_NS1G_6thread17LinearCombinationISK_Li1EffLNS1L_9ScaleType4KindE0ELNS_15FloatRoundStyleE2ESK_EENS1_15EpilogueDefaultEEEEEvvEEEEvNT_6ParamsE,@"STO_CUDA_ENTRY STV_DEFAULT"
_ZN7cutlass13device_kernelINS_4gemm6kernel13GemmUniversalIN4cute5tupleIJiiiiEEENS1_10collective13CollectiveMmaINS1_37MainloopSm90TmaGmmaWarpSpecializedFP8ILi7ENS5_IJNS4_1CILi2EEENSA_ILi1EEESC_EEENS1_32KernelTmaWarpSpecializedPingpongEEENS5_IJNSA_ILi64EEENSA_ILi192EEENSA_ILi128EEEEEENS_12float_e4m3_tENS5_IJlSC_lEEESK_SL_NS4_8TiledMMAINS4_8MMA_AtomIJNS4_4SM904GMMA31MMA_64x192x32_F32E4M3E4M3_SS_TNILNSP_7ScaleInE1ELSR_1EEEEEENS4_6LayoutINS5_IJSC_SC_SC_EEENS5_IJNSA_ILi0EEESW_SW_EEEEENS5_IJNS4_10UnderscoreESZ_SZ_EEEEENS4_13SM90_TMA_LOADENS4_14ComposedLayoutINS4_7SwizzleILi3ELi4ELi3EEENS4_18smem_ptr_flag_bitsILi8EEENSU_INS5_IJNSA_ILi8EEESI_EEENS5_IJSI_SC_EEEEEEEvNS4_8identityENS4_23SM90_TMA_LOAD_MULTICASTES1C_vS1D_EENS_8epilogue10collective6detail29Sm90TmaWarpSpecializedAdapterINS1H_15DefaultEpilogueISK_SL_SL_NS1G_6thread17LinearCombinationISK_Li1EffLNS1L_9ScaleType4KindE0ELNS_15FloatRoundStyleE2ESK_EENS1_15EpilogueDefaultEEEEEvvEEEEvNT_6ParamsE:
[----:B------:R-:W-:Y:S01]  /*0000*/  LDC R1, c[0x0][0x28] ;  /* 0x00000a00ff017b82 */ /* 0x000fe20000000800 */
[----:B------:R-:W0:Y:S01]  /*0010*/  S2R R15, SR_TID.X ;  /* 0x00000000000f7919 */ /* 0x000e220000002100 */
[----:B------:R-:W-:Y:S01]  /*0020*/  ELECT P0, URZ, PT ;  /* 0x00000000003f782f */ /* 0x000fe20003800000 */
[----:B------:R-:W-:Y:S01]  /*0030*/  BSSY B0, `(.L_x_0) ;  /* 0x000000f000007945 */ /* 0x000fe20003800000 */
[--C-:B0-----:R-:W-:Y:S02]  /*0040*/  SHF.R.U32.HI R0, RZ, 0x5, R15.reuse ;  /* 0x00000005ff007819 */ /* 0x101fe4000001160f */
[----:B------:R-:W-:-:S03]  /*0050*/  SHF.R.U32.HI R5, RZ, 0x7, R15 ;  /* 0x00000007ff057819 */ /* 0x000fc6000001160f */
[----:B------:R-:W0:Y:S04]  /*0060*/  SHFL.IDX PT, R2, R0, RZ, 0x1f ;  /* 0x00001fff00027589 */ /* 0x000e2800000e0000 */
[----:B------:R1:W2:Y:S01]  /*0070*/  SHFL.IDX PT, R6, R5, RZ, 0x1f ;  /* 0x00001fff05067589 */ /* 0x0002a200000e0000 */
[----:B0-----:R-:W-:-:S13]  /*0080*/  ISETP.NE.OR P0, PT, R2, RZ, !P0 ;  /* 0x000000ff0200720c */ /* 0x001fda0004705670 */
[----:B-12---:R-:W-:Y:S05]  /*0090*/  @P0 BRA `(.L_x_1) ;  /* 0x0000000000200947 */ /* 0x006fea0003800000 */
[----:B------:R-:W-:Y:S02]  /*00a0*/  ULDC.64 UR4, c[0x0][0x198] ;  /* 0x0000660000047ab9 */ /* 0x000fe40000000a00 */
[----:B------:R-:W-:Y:S02]  /*00b0*/  UIADD3 UR6, UP0, UR4, 0xf0, URZ ;  /* 0x000000f004067890 */ /* 0x000fe4000ff1e03f */
[----:B------:R-:W-:Y:S02]  /*00c0*/  UIADD3 UR4, UP1, UR4, 0x1f0, URZ ;  /* 0x000001f004047890 */ /* 0x000fe4000ff3e03f */
[----:B------:R-:W-:Y:S02]  /*00d0*/  UIADD3.X UR7, URZ, UR5, URZ, UP0, !UPT ;  /* 0x000000053f077290 */ /* 0x000fe400087fe43f */
[----:B------:R-:W-:-:S07]  /*00e0*/  UIADD3.X UR5, URZ, UR5, URZ, UP1, !UPT ;  /* 0x000000053f057290 */ /* 0x000fce0008ffe43f */
[----:B------:R0:W-:Y:S02]  /*00f0*/  UTMACCTL.PF [UR6] ;  /* 0x00000000060079b9 */ /* 0x0001e40008040000 */
[----:B------:R0:W-:Y:S02]  /*0100*/  UTMACCTL.PF [UR4] ;  /* 0x00000000040079b9 */ /* 0x0001e40008040000 */
[----:B0-----:R-:W-:Y:S01]  /*0110*/  NOP ;  /* 0x0000000000007918 */ /* 0x001fe20000000000 */
.L_x_1:
[----:B------:R-:W-:Y:S05]  /*0120*/  BSYNC B0 ;  /* 0x0000000000007941 */ /* 0x000fea0003800000 */
.L_x_0:
[----:B------:R-:W0:Y:S02]  /*0130*/  SHFL.IDX PT, R7, R0, RZ, 0x1f ;  /* 0x00001fff00077589 */ /* 0x000e2400000e0000 */
[----:B0-----:R-:W-:-:S13]  /*0140*/  ISETP.NE.AND P0, PT, R7, RZ, PT ;  /* 0x000000ff0700720c */ /* 0x001fda0003f05270 */
[----:B------:R-:W-:Y:S05]  /*0150*/  @P0 BRA `(.L_x_2) ;  /* 0x0000000000700947 */ /* 0x000fea0003800000 */
[----:B------:R-:W0:Y:S01]  /*0160*/  S2UR UR8, SR_CgaCtaId ;  /* 0x00000000000879c3 */ /* 0x000e220000008800 */
[----:B------:R-:W-:Y:S01]  /*0170*/  UMOV UR4, 0x400 ;  /* 0x0000040000047882 */ /* 0x000fe20000000000 */
[----:B------:R-:W-:Y:S01]  /*0180*/  UMOV UR5, 0x1 ;  /* 0x0000000100057882 */ /* 0x000fe20000000000 */
[----:B------:R-:W-:Y:S01]  /*0190*/  UMOV UR6, 0x2 ;  /* 0x0000000200067882 */ /* 0x000fe20000000000 */
[----:B------:R-:W-:Y:S01]  /*01a0*/  ELECT P0, URZ, PT ;  /* 0x00000000003f782f */ /* 0x000fe20003800000 */
[----:B------:R-:W-:-:S04]  /*01b0*/  UIADD3 UR6, -UR6, 0x100000, URZ ;  /* 0x0010000006067890 */ /* 0x000fc8000fffe13f */
[----:B------:R-:W-:Y:S02]  /*01c0*/  USHF.L.U32 UR7, UR6, 0xb, URZ ;  /* 0x0000000b06077899 */ /* 0x000fe4000800063f */
[----:B------:R-:W-:Y:S02]  /*01d0*/  USHF.L.U32 UR6, UR6, 0x1, URZ ;  /* 0x0000000106067899 */ /* 0x000fe4000800063f */
[----:B0-----:R-:W-:Y:S02]  /*01e0*/  ULEA UR8, UR8, UR4, 0x18 ;  /* 0x0000000408087291 */ /* 0x001fe4000f8ec03f */
[----:B------:R-:W-:-:S04]  /*01f0*/  UIADD3 UR4, -UR5, 0x100000, URZ ;  /* 0x0010000005047890 */ /* 0x000fc8000fffe13f */
[----:B------:R-:W-:Y:S02]  /*0200*/  USHF.L.U32 UR5, UR4, 0xb, URZ ;  /* 0x0000000b04057899 */ /* 0x000fe4000800063f */
[----:B------:R-:W-:Y:S01]  /*0210*/  USHF.L.U32 UR4, UR4, 0x1, URZ ;  /* 0x0000000104047899 */ /* 0x000fe2000800063f */
[----:B------:R-:W0:Y:S11]  /*0220*/  FENCE.VIEW.ASYNC.S ;  /* 0x00000000000073c6 */ /* 0x000e360000000000 */
[----:B0-----:R0:W1:Y:S01]  /*0230*/  SYNCS.EXCH.64 URZ, [UR8], UR4 ;  /* 0x00000004083f75b2 */ /* 0x0010620008000100 */
[----:B------:R0:W2:Y:S01]  /*0240*/  SYNCS.EXCH.64 URZ, [UR8+0x38], UR6 ;  /* 0x00003806083f75b2 */ /* 0x0000a20008000100 */
[----:B------:R0:W3:Y:S01]  /*0250*/  SYNCS.EXCH.64 URZ, [UR8+0x8], UR4 ;  /* 0x00000804083f75b2 */ /* 0x0000e20008000100 */
[----:B------:R0:W4:Y:S01]  /*0260*/  SYNCS.EXCH.64 URZ, [UR8+0x40], UR6 ;  /* 0x00004006083f75b2 */ /* 0x0001220008000100 */
[----:B------:R0:W0:Y:S01]  /*0270*/  SYNCS.EXCH.64 URZ, [UR8+0x10], UR4 ;  /* 0x00001004083f75b2 */ /* 0x0000220008000100 */
        /* <DEDUP_REMOVED lines=9> */
[----:B------:R-:W-:Y:S01]  /*0310*/  NOP ;  /* 0x0000000000007918 */ /* 0x000fe20000000000 */
.L_x_2:
[----:B------:R-:W5:Y:S01]  /*0320*/  SHFL.IDX PT, R3, R0, RZ, 0x1f ;  /* 0x00001fff00037589 */ /* 0x000f6200000e0000 */
[----:B------:R-:W-:Y:S01]  /*0330*/  SHF.R.S32.HI R4, RZ, 0x1f, R15 ;  /* 0x0000001fff047819 */ /* 0x000fe2000001140f */
[----:B------:R-:W1:Y:S01]  /*0340*/  S2UR UR13, SR_CTAID.X ;  /* 0x00000000000d79c3 */ /* 0x000e620000002500 */
[----:B------:R-:W-:Y:S01]  /*0350*/  ELECT P0, URZ, PT ;  /* 0x00000000003f782f */ /* 0x000fe20003800000 */
[----:B------:R2:W3:Y:S01]  /*0360*/  SHFL.IDX PT, R8, R0, RZ, 0x1f ;  /* 0x00001fff00087589 */ /* 0x0004e200000e0000 */
[----:B------:R-:W-:Y:S02]  /*0370*/  LEA.HI R4, R4, R15, RZ, 0x7 ;  /* 0x0000000f04047211 */ /* 0x000fe400078f38ff */
[----:B------:R-:W-:Y:S01]  /*0380*/  ELECT P1, URZ, PT ;  /* 0x00000000003f782f */ /* 0x000fe20003820000 */
[----:B------:R-:W-:Y:S01]  /*0390*/  NOP ;  /* 0x0000000000007918 */ /* 0x000fe20000000000 */
[----:B------:R-:W4:Y:S01]  /*03a0*/  S2R R16, SR_CTAID.Y ;  /* 0x0000000000107919 */ /* 0x000f220000002600 */
[----:B------:R-:W-:Y:S01]  /*03b0*/  LOP3.LUT R4, R4, 0xffffff80, RZ, 0xc0, !PT ;  /* 0xffffff8004047812 */ /* 0x000fe200078ec0ff */
[----:B0-----:R-:W-:Y:S01]  /*03c0*/  ULDC UR4, c[0x0][0x150] ;  /* 0x0000540000047ab9 */ /* 0x001fe20000000800 */
[----:B------:R-:W0:Y:S01]  /*03d0*/  LDC R10, c[0x0][0x144] ;  /* 0x00005100ff0a7b82 */ /* 0x000e220000000800 */
[----:B------:R3:W0:Y:S01]  /*03e0*/  SHFL.IDX PT, R12, R5, RZ, 0x1f ;  /* 0x00001fff050c7589 */ /* 0x00062200000e0000 */
[----:B------:R-:W-:Y:S01]  /*03f0*/  UMOV UR12, 0x80 ;  /* 0x00000080000c7882 */ /* 0x000fe20000000000 */
[----:B------:R-:W-:Y:S01]  /*0400*/  IMAD.IADD R14, R15, 0x1, -R4 ;  /* 0x000000010f0e7824 */ /* 0x000fe200078e0a04 */
[----:B------:R-:W-:Y:S01]  /*0410*/  NOP ;  /* 0x0000000000007918 */ /* 0x000fe20000000000 */
[C---:B------:R-:W-:Y:S01]  /*0420*/  VIADD R38, R6.reuse, 0xffffffff ;  /* 0xffffffff06267836 */ /* 0x040fe20000000000 */
[----:B------:R-:W-:-:S02]  /*0430*/  ISETP.NE.AND P4, PT, R6, RZ, PT ;  /* 0x000000ff0600720c */ /* 0x000fc40003f85270 */
[----:B------:R-:W-:Y:S01]  /*0440*/  SHF.R.S32.HI R19, RZ, 0x1f, R14 ;  /* 0x0000001fff137819 */ /* 0x000fe2000001140e */
[----:B------:R-:W0:Y:S01]  /*0450*/  LDC R11, c[0x0][0x140] ;  /* 0x00005000ff0b7b82 */ /* 0x000e220000000800 */
[----:B------:R-:W-:Y:S02]  /*0460*/  ISETP.GE.U32.AND P6, PT, R38, 0x2, PT ;  /* 0x000000022600780c */ /* 0x000fe40003fc6070 */
[----:B-----5:R-:W-:Y:S02]  /*0470*/  ISETP.NE.OR P0, PT, R3, RZ, !P0 ;  /* 0x000000ff0300720c */ /* 0x020fe40004705670 */
[----:B------:R-:W-:Y:S02]  /*0480*/  LEA.HI R3, R19, R14, RZ, 0x3 ;  /* 0x0000000e13037211 */ /* 0x000fe400078f18ff */
[----:B-1----:R-:W-:Y:S01]  /*0490*/  I2FP.F32.U32 R4, UR13 ;  /* 0x0000000d00047c45 */ /* 0x002fe20008201000 */
[----:B------:R-:W1:Y:S01]  /*04a0*/  LDC R27, c[0x0][0x148] ;  /* 0x00005200ff1b7b82 */ /* 0x000e620000000800 */
[----:B--2---:R-:W-:-:S02]  /*04b0*/  SHF.R.S32.HI R0, RZ, 0x3, R3 ;  /* 0x00000003ff007819 */ /* 0x004fc40000011403 */
[----:B---3--:R-:W-:Y:S01]  /*04c0*/  ISETP.NE.OR P1, PT, R8, RZ, !P1 ;  /* 0x000000ff0800720c */ /* 0x008fe20004f25670 */
[----:B------:R-:W-:Y:S01]  /*04d0*/  FMUL R9, R4, UR4 ;  /* 0x0000000404097c20 */ /* 0x000fe20008400000 */
[----:B------:R-:W-:Y:S01]  /*04e0*/  SHF.R.S32.HI R3, RZ, 0x1f, R3 ;  /* 0x0000001fff037819 */ /* 0x000fe20000011403 */
[----:B------:R-:W-:Y:S01]  /*04f0*/  ULDC UR4, c[0x0][0x154] ;  /* 0x0000550000047ab9 */ /* 0x000fe20000000800 */
[----:B------:R-:W-:Y:S01]  /*0500*/  SHF.R.S32.HI R8, RZ, 0x1f, R7 ;  /* 0x0000001fff087819 */ /* 0x000fe20000011407 */
[----:B------:R-:W-:Y:S01]  /*0510*/  VOTEU.ALL UP1, P0 ;  /* 0x00000000003f7886 */ /* 0x000fe20000020000 */
[----:B------:R-:W-:Y:S01]  /*0520*/  LEA.HI R4, R3, R0, RZ, 0x2 ;  /* 0x0000000003047211 */ /* 0x000fe200078f10ff */
[----:B------:R-:W2:Y:S01]  /*0530*/  F2I.U32.TRUNC.NTZ R9, R9 ;  /* 0x0000000900097305 */ /* 0x000ea2000020f000 */
[----:B------:R-:W-:Y:S01]  /*0540*/  LEA.HI R8, R8, R7, RZ, 0x2 ;  /* 0x0000000708087211 */ /* 0x000fe200078f10ff */
[----:B------:R-:W-:Y:S01]  /*0550*/  VOTEU.ALL UP0, P0 ;  /* 0x00000000003f7886 */ /* 0x000fe20000000000 */
[----:B------:R-:W-:Y:S01]  /*0560*/  SHF.R.S32.HI R3, RZ, 0x1f, R2 ;  /* 0x0000001fff037819 */ /* 0x000fe20000011402 */
[----:B------:R-:W3:Y:S01]  /*0570*/  @!UP1 S2UR UR7, SR_CgaCtaId ;  /* 0x00000000000799c3 */ /* 0x000ee20000008800 */
[----:B------:R-:W-:Y:S01]  /*0580*/  LOP3.LUT R5, R4, 0xfffffffc, RZ, 0xc0, !PT ;  /* 0xfffffffc04057812 */ /* 0x000fe200078ec0ff */
[----:B------:R-:W-:Y:S01]  /*0590*/  VOTEU.ALL UP2, P1 ;  /* 0x00000000003f7886 */ /* 0x000fe20000840000 */
[----:B------:R-:W-:Y:S01]  /*05a0*/  LOP3.LUT R8, R8, 0x3ffffffc, RZ, 0xc0, !PT ;  /* 0x3ffffffc08087812 */ /* 0x000fe200078ec0ff */
[----:B------:R-:W-:Y:S01]  /*05b0*/  @!UP1 UMOV UR6, 0x400 ;  /* 0x0000040000069882 */ /* 0x000fe20000000000 */
[----:B------:R-:W-:Y:S01]  /*05c0*/  LEA.HI R3, R3, R2, RZ, 0x2 ;  /* 0x0000000203037211 */ /* 0x000fe200078f10ff */
[----:B------:R-:W-:Y:S01]  /*05d0*/  IMAD.IADD R5, R0, 0x1, -R5 ;  /* 0x0000000100057824 */ /* 0x000fe200078e0a05 */
[----:B------:R-:W-:Y:S01]  /*05e0*/  @!UP2 UMOV UR9, 0x400 ;  /* 0x000004000009a882 */ /* 0x000fe20000000000 */
[----:B------:R-:W-:Y:S01]  /*05f0*/  IMAD.IADD R8, R7, 0x1, -R8 ;  /* 0x0000000107087824 */ /* 0x000fe200078e0a08 */
[----:B------:R-:W-:Y:S01]  /*0600*/  LOP3.LUT R3, R3, 0xfffffffc, RZ, 0xc0, !PT ;  /* 0xfffffffc03037812 */ /* 0x000fe200078ec0ff */
[----:B------:R-:W5:Y:S01]  /*0610*/  @!UP2 S2UR UR10, SR_CgaCtaId ;  /* 0x00000000000aa9c3 */ /* 0x000f620000008800 */
[----:B--2---:R-:W-:Y:S01]  /*0620*/  IMAD.MOV R9, RZ, RZ, -R9 ;  /* 0x000000ffff097224 */ /* 0x004fe200078e0a09 */
[----:B------:R-:W-:Y:S01]  /*0630*/  VOTEU.ALL UP3, P1 ;  /* 0x00000000003f7886 */ /* 0x000fe20000860000 */
[----:B------:R-:W-:Y:S01]  /*0640*/  IMAD R5, R8, 0x4, R5 ;  /* 0x0000000408057824 */ /* 0x000fe200078e0205 */
[----:B------:R-:W-:Y:S01]  /*0650*/  VOTEU.ALL UP4, P1 ;  /* 0x00000000003f7886 */ /* 0x000fe20000880000 */
[----:B------:R-:W-:Y:S01]  /*0660*/  IMAD.IADD R18, R2, 0x1, -R3 ;  /* 0x0000000102127824 */ /* 0x000fe200078e0a03 */
[----:B----4-:R-:W-:Y:S01]  /*0670*/  I2FP.F32.U32 R2, R16 ;  /* 0x0000001000027245 */ /* 0x010fe20000201000 */
[----:B0-----:R-:W-:Y:S01]  /*0680*/  IMAD R25, R10, R9, UR13 ;  /* 0x0000000d0a197e24 */ /* 0x001fe2000f8e0209 */
[----:B------:R-:W-:Y:S01]  /*0690*/  LEA.HI R0, R5, R5, RZ, 0x1 ;  /* 0x0000000505007211 */ /* 0x000fe200078f08ff */
[----:B------:R-:W-:Y:S01]  /*06a0*/  VOTEU.ALL UP5, P1 ;  /* 0x00000000003f7886 */ /* 0x000fe200008a0000 */
[----:B------:R-:W-:Y:S01]  /*06b0*/  ISETP.EQ.U32.AND P3, PT, R11, 0x1, PT ;  /* 0x000000010b00780c */ /* 0x000fe20003f62070 */
[----:B------:R-:W-:Y:S01]  /*06c0*/  FMUL R3, R2, UR4 ;  /* 0x0000000402037c20 */ /* 0x000fe20008400000 */
[----:B------:R-:W-:Y:S01]  /*06d0*/  LOP3.LUT R2, R0, 0xfffffffe, RZ, 0xc0, !PT ;  /* 0xfffffffe00027812 */ /* 0x000fe200078ec0ff */
[C---:B------:R-:W-:Y:S01]  /*06e0*/  IMAD.SHL.U32 R0, R5.reuse, 0x4, RZ ;  /* 0x0000000405007824 */ /* 0x040fe200078e00ff */
[----:B------:R-:W-:Y:S01]  /*06f0*/  UMOV UR4, 0x20 ;  /* 0x0000002000047882 */ /* 0x000fe20000000000 */
[----:B---3--:R-:W-:Y:S01]  /*0700*/  @!UP1 ULEA UR8, UR7, UR6, 0x18 ;  /* 0x0000000607089291 */ /* 0x008fe2000f8ec03f */
[----:B------:R-:W-:Y:S01]  /*0710*/  R2UR UR11, R12 ;  /* 0x000000000c0b72ca */ /* 0x000fe200000e0000 */
[----:B------:R-:W-:Y:S01]  /*0720*/  IMAD.IADD R2, R5, 0x1, -R2 ;  /* 0x0000000105027824 */ /* 0x000fe200078e0a02 */
[----:B------:R-:W0:Y:S01]  /*0730*/  F2I.U32.TRUNC.NTZ R3, R3 ;  /* 0x0000000300037305 */ /* 0x000e22000020f000 */
[----:B------:R-:W-:-:S04]  /*0740*/  @!UP1 UIADD3 UR4, -UR4, 0x100000, URZ ;  /* 0x0010000004049890 */ /* 0x000fc8000fffe13f */
[----:B------:R-:W-:Y:S02]  /*0750*/  @!UP1 USHF.L.U32 UR5, UR4, 0xb, URZ ;  /* 0x0000000b04059899 */ /* 0x000fe4000800063f */
[----:B------:R-:W-:Y:S01]  /*0760*/  @!UP1 USHF.L.U32 UR4, UR4, 0x1, URZ ;  /* 0x0000000104049899 */ /* 0x000fe2000800063f */
[----:B------:R-:W-:Y:S01]  /*0770*/  LOP3.LUT R13, R5, 0xc, R0, 0x78, !PT ;  /* 0x0000000c050d7812 */ /* 0x000fe200078e7800 */
[----:B------:R-:W-:-:S04]  /*0780*/  @!UP2 UIADD3 UR6, -UR12, 0x100000, URZ ;  /* 0x001000000c06a890 */ /* 0x000fc8000fffe13f */
[----:B------:R-:W-:Y:S02]  /*0790*/  @!UP2 USHF.L.U32 UR7, UR6, 0xb, URZ ;  /* 0x0000000b0607a899 */ /* 0x000fe4000800063f */
[----:B------:R-:W-:Y:S01]  /*07a0*/  @!UP2 USHF.L.U32 UR6, UR6, 0x1, URZ ;  /* 0x000000010606a899 */ /* 0x000fe2000800063f */
[----:B------:R-:W-:Y:S01]  /*07b0*/  ISETP.NE.AND P2, PT, R2, R25, PT ;  /* 0x000000190200720c */ /* 0x000fe20003f45270 */
[----:B------:R-:W-:Y:S01]  /*07c0*/  VOTEU.ALL UP1, P0 ;  /* 0x00000000003f7886 */ /* 0x000fe20000020000 */
[----:B-----5:R-:W-:Y:S01]  /*07d0*/  @!UP2 ULEA UR9, UR10, UR9, 0x18 ;  /* 0x000000090a09a291 */ /* 0x020fe2000f8ec03f */
[----:B------:R-:W-:Y:S01]  /*07e0*/  LOP3.LUT P0, RZ, R14, 0x7, RZ, 0xc0, !PT ;  /* 0x000000070eff7812 */ /* 0x000fe2000780c0ff */
[----:B------:R-:W-:Y:S01]  /*07f0*/  VOTEU.ALL UP2, P1 ;  /* 0x00000000003f7886 */ /* 0x000fe20000840000 */
[----:B------:R-:W-:Y:S01]  /*0800*/  ISETP.NE.AND P1, PT, R18, 0x3, PT ;  /* 0x000000031200780c */ /* 0x000fe20003f25270 */
[----:B------:R-:W-:Y:S01]  /*0810*/  IMAD.MOV.U32 R12, RZ, RZ, 0x1 ;  /* 0x00000001ff0c7424 */ /* 0x000fe200078e00ff */
[----:B------:R-:W-:-:S02]  /*0820*/  ISETP.LT.U32.AND P0, PT, R13, 0x2, !P0 ;  /* 0x000000020d00780c */ /* 0x000fc40004701070 */
[----:B------:R-:W-:Y:S01]  /*0830*/  ISETP.EQ.OR P1, PT, R18, RZ, !P1 ;  /* 0x000000ff1200720c */ /* 0x000fe20004f22670 */
[----:B------:R-:W2:Y:S02]  /*0840*/  FENCE.VIEW.ASYNC.S ;  /* 0x00000000000073c6 */ /* 0x000ea40000000000 */
[----:B--2---:R2:W3:Y:S01]  /*0850*/  @!UP0 SYNCS.EXCH.64 URZ, [UR8+0xa0], UR4 ;  /* 0x0000a004083f85b2 */ /* 0x0044e20008000100 */
[----:B0-----:R-:W-:Y:S01]  /*0860*/  IMAD.MOV R24, RZ, RZ, -R3 ;  /* 0x000000ffff187224 */ /* 0x001fe200078e0a03 */
[----:B------:R-:W-:-:S03]  /*0870*/  @P2 LEA.HI R0, R13, R13, RZ, 0x1 ;  /* 0x0000000d0d002211 */ /* 0x000fc600078f08ff */
[----:B-1----:R-:W-:Y:S01]  /*0880*/  IMAD R3, R27, R24, R16 ;  /* 0x000000181b037224 */ /* 0x002fe200078e0210 */
[----:B------:R-:W-:Y:S02]  /*0890*/  ISETP.EQ.AND P1, PT, R6, RZ, P1 ;  /* 0x000000ff0600720c */ /* 0x000fe40000f22270 */
[----:B------:R-:W-:Y:S02]  /*08a0*/  @P2 SHF.R.S32.HI R0, RZ, 0x1, R0 ;  /* 0x00000001ff002819 */ /* 0x000fe40000011400 */
[----:B------:R-:W-:Y:S02]  /*08b0*/  SEL R7, RZ, 0x1, !P1 ;  /* 0x00000001ff077807 */ /* 0x000fe40004800000 */
[----:B------:R-:W-:Y:S02]  /*08c0*/  @P2 ISETP.NE.AND P5, PT, R0, R3, PT ;  /* 0x000000030000220c */ /* 0x000fe40003fa5270 */
[----:B------:R-:W-:Y:S01]  /*08d0*/  SEL R3, RZ, 0x1, !P0 ;  /* 0x00000001ff037807 */ /* 0x000fe20004000000 */
[----:B------:R2:W0:Y:S01]  /*08e0*/  @!UP1 SYNCS.EXCH.64 URZ, [UR8+0xa8], UR4 ;  /* 0x0000a804083f95b2 */ /* 0x0004220008000100 */
[----:B------:R-:W-:Y:S01]  /*08f0*/  NOP ;  /* 0x0000000000007918 */ /* 0x000fe20000000000 */
[----:B------:R-:W-:-:S02]  /*0900*/  @P2 SEL R12, RZ, 0x1, P5 ;  /* 0x00000001ff0c2807 */ /* 0x000fc40002800000 */
[----:B------:R-:W-:Y:S02]  /*0910*/  SEL R7, R7, 0x2, P6 ;  /* 0x0000000207077807 */ /* 0x000fe40003000000 */
[----:B------:R-:W-:Y:S01]  /*0920*/  LOP3.LUT R12, R12, R3, RZ, 0xc0, !PT ;  /* 0x000000030c0c7212 */ /* 0x000fe200078ec0ff */
[----:B------:R2:W1:Y:S01]  /*0930*/  @!UP2 SYNCS.EXCH.64 URZ, [UR9+0x80], UR6 ;  /* 0x00008006093fa5b2 */ /* 0x0004620008000100 */
[----:B------:R2:W4:Y:S01]  /*0940*/  @!UP3 SYNCS.EXCH.64 URZ, [UR9+0x88], UR6 ;  /* 0x00008806093fb5b2 */ /* 0x0005220008000100 */
[----:B------:R2:W0:Y:S01]  /*0950*/  @!UP4 SYNCS.EXCH.64 URZ, [UR9+0x90], UR6 ;  /* 0x00009006093fc5b2 */ /* 0x0004220008000100 */
[----:B------:R2:W0:Y:S01]  /*0960*/  @!UP5 SYNCS.EXCH.64 URZ, [UR9+0x98], UR6 ;  /* 0x00009806093fd5b2 */ /* 0x0004220008000100 */
[----:B------:R-:W-:Y:S01]  /*0970*/  NOP ;  /* 0x0000000000007918 */ /* 0x000fe20000000000 */
[----:B--23--:R-:W-:Y:S05]  /*0980*/  @!P3 BRA `(.L_x_3) ;  /* 0x000000000008b947 */ /* 0x00cfea0003800000 */
[----:B01--4-:R-:W-:Y:S01]  /*0990*/  UCGABAR_ARV ;  /* 0x00000000000079c7 */ /* 0x013fe20008000000 */
[----:B------:R-:W-:Y:S05]  /*09a0*/  BRA `(.L_x_4) ;  /* 0x0000000000047947 */ /* 0x000fea0003800000 */
.L_x_3:
[----:B01--4-:R-:W-:Y:S01]  /*09b0*/  NOP ;  /* 0x0000000000007918 */ /* 0x013fe20000000000 */
.L_x_4:
[----:B------:R-:W-:Y:S01]  /*09c0*/  ULDC.64 UR4, c[0x0][0x598] ;  /* 0x0001660000047ab9 */ /* 0x000fe20000000a00 */
[----:B------:R-:W-:Y:S01]  /*09d0*/  ULDC.64 UR14, c[0x0][0x208] ;  /* 0x00008200000e7ab9 */ /* 0x000fe20000000a00 */
[----:B------:R-:W-:-:S04]  /*09e0*/  ISETP.NE.U32.AND P0, PT, RZ, UR4, PT ;  /* 0x00000004ff007c0c */ /* 0x000fc8000bf05070 */
[----:B------:R-:W-:-:S13]  /*09f0*/  ISETP.NE.AND.EX P0, PT, RZ, UR5, PT, P0 ;  /* 0x00000005ff007c0c */ /* 0x000fda000bf05300 */
[----:B------:R-:W-:Y:S05]  /*0a00*/  @!P0 BRA `(.L_x_5) ;  /* 0x00000000001c8947 */ /* 0x000fea0003800000 */
[----:B------:R-:W0:Y:S02]  /*0a10*/  LDC.64 R2, c[0x0][0x598] ;  /* 0x00016600ff027b82 */ /* 0x000e240000000a00 */
[----:B0-----:R-:W2:Y:S02]  /*0a20*/  LDG.E.64 R2, desc[UR14][R2.64] ;  /* 0x0000000e02027981 */ /* 0x001ea4000c1e1b00 */
[----:B--2---:R-:W-:-:S04]  /*0a30*/  ISETP.NE.U32.AND P0, PT, R2, RZ, PT ;  /* 0x000000ff0200720c */ /* 0x004fc80003f05070 */
[----:B------:R-:W-:-:S13]  /*0a40*/  ISETP.NE.AND.EX P0, PT, R3, RZ, PT, P0 ;  /* 0x000000ff0300720c */ /* 0x000fda0003f05300 */
[----:B------:R-:W-:Y:S05]  /*0a50*/  @!P0 BRA `(.L_x_5) ;  /* 0x0000000000088947 */ /* 0x000fea0003800000 */
[----:B------:R0:W5:Y:S01]  /*0a60*/  LD.E R11, desc[UR14][R2.64] ;  /* 0x0000000e020b7980 */ /* 0x000162000c101900 */
[----:B------:R-:W-:Y:S05]  /*0a70*/  BRA `(.L_x_6) ;  /* 0x0000000000207947 */ /* 0x000fea0003800000 */
.L_x_5:
[----:B------:R-:W-:Y:S02]  /*0a80*/  ULDC.64 UR4, c[0x0][0x588] ;  /* 0x0001620000047ab9 */ /* 0x000fe40000000a00 */
[----:B------:R-:W-:-:S04]  /*0a90*/  ISETP.NE.U32.AND P0, PT, RZ, UR4, PT ;  /* 0x00000004ff007c0c */ /* 0x000fc8000bf05070 */
[----:B------:R-:W-:-:S13]  /*0aa0*/  ISETP.NE.AND.EX P0, PT, RZ, UR5, PT, P0 ;  /* 0x00000005ff007c0c */ /* 0x000fda000bf05300 */
[----:B------:R-:W-:Y:S05]  /*0ab0*/  @!P0 BRA `(.L_x_7) ;  /* 0x00000000000c8947 */ /* 0x000fea0003800000 */
[----:B------:R-:W0:Y:S02]  /*0ac0*/  LDC.64 R2, c[0x0][0x588] ;  /* 0x00016200ff027b82 */ /* 0x000e240000000a00 */
[----:B0-----:R1:W5:Y:S01]  /*0ad0*/  LDG.E R11, desc[UR14][R2.64] ;  /* 0x0000000e020b7981 */ /* 0x001362000c1e1900 */
[----:B------:R-:W-:Y:S05]  /*0ae0*/  BRA `(.L_x_6) ;  /* 0x0000000000047947 */ /* 0x000fea0003800000 */
.L_x_7:
[----:B------:R-:W2:Y:S02]  /*0af0*/  LDC R11, c[0x0][0x580] ;  /* 0x00016000ff0b7b82 */ /* 0x000ea40000000800 */
.L_x_6:
[----:B------:R-:W-:Y:S02]  /*0b00*/  ULDC.64 UR4, c[0x0][0x5a0] ;  /* 0x0001680000047ab9 */ /* 0x000fe40000000a00 */
[----:B------:R-:W-:-:S04]  /*0b10*/  ISETP.NE.U32.AND P0, PT, RZ, UR4, PT ;  /* 0x00000004ff007c0c */ /* 0x000fc8000bf05070 */
[----:B------:R-:W-:-:S13]  /*0b20*/  ISETP.NE.AND.EX P0, PT, RZ, UR5, PT, P0 ;  /* 0x00000005ff007c0c */ /* 0x000fda000bf05300 */
[----:B------:R-:W-:Y:S05]  /*0b30*/  @!P0 BRA `(.L_x_8) ;  /* 0x00000000001c8947 */ /* 0x000fea0003800000 */
[----:B01----:R-:W0:Y:S02]  /*0b40*/  LDC.64 R2, c[0x0][0x5a0] ;  /* 0x00016800ff027b82 */ /* 0x003e240000000a00 */
[----:B0-----:R-:W3:Y:S02]  /*0b50*/  LDG.E.64 R2, desc[UR14][R2.64] ;  /* 0x0000000e02027981 */ /* 0x001ee4000c1e1b00 */
[----:B---3--:R-:W-:-:S04]  /*0b60*/  ISETP.NE.U32.AND P0, PT, R2, RZ, PT ;  /* 0x000000ff0200720c */ /* 0x008fc80003f05070 */
[----:B------:R-:W-:-:S13]  /*0b70*/  ISETP.NE.AND.EX P0, PT, R3, RZ, PT, P0 ;  /* 0x000000ff0300720c */ /* 0x000fda0003f05300 */
[----:B------:R-:W-:Y:S05]  /*0b80*/  @!P0 BRA `(.L_x_8) ;  /* 0x0000000000088947 */ /* 0x000fea0003800000 */
[----:B------:R0:W5:Y:S01]  /*0b90*/  LD.E R10, desc[UR14][R2.64] ;  /* 0x0000000e020a7980 */ /* 0x000162000c101900 */
[----:B------:R-:W-:Y:S05]  /*0ba0*/  BRA `(.L_x_9) ;  /* 0x0000000000207947 */ /* 0x000fea0003800000 */
.L_x_8:
[----:B------:R-:W-:Y:S02]  /*0bb0*/  ULDC.64 UR4, c[0x0][0x590] ;  /* 0x0001640000047ab9 */ /* 0x000fe40000000a00 */
[----:B------:R-:W-:-:S04]  /*0bc0*/  ISETP.NE.U32.AND P0, PT, RZ, UR4, PT ;  /* 0x00000004ff007c0c */ /* 0x000fc8000bf05070 */
[----:B------:R-:W-:-:S13]  /*0bd0*/  ISETP.NE.AND.EX P0, PT, RZ, UR5, PT, P0 ;  /* 0x00000005ff007c0c */ /* 0x000fda000bf05300 */
[----:B------:R-:W-:Y:S05]  /*0be0*/  @!P0 BRA `(.L_x_10) ;  /* 0x00000000000c8947 */ /* 0x000fea0003800000 */
[----:B01----:R-:W0:Y:S02]  /*0bf0*/  LDC.64 R2, c[0x0][0x590] ;  /* 0x00016400ff027b82 */ /* 0x003e240000000a00 */
[----:B0-----:R1:W5:Y:S01]  /*0c00*/  LDG.E R10, desc[UR14][R2.64] ;  /* 0x0000000e020a7981 */ /* 0x001362000c1e1900 */
[----:B------:R-:W-:Y:S05]  /*0c10*/  BRA `(.L_x_9) ;  /* 0x0000000000047947 */ /* 0x000fea0003800000 */
.L_x_10:
[----:B------:R-:W3:Y:S02]  /*0c20*/  LDC R10, c[0x0][0x584] ;  /* 0x00016100ff0a7b82 */ /* 0x000ee40000000800 */
.L_x_9:
[----:B------:R-:W4:Y:S01]  /*0c30*/  LDC R0, c[0x0][0x65c] ;  /* 0x00019700ff007b82 */ /* 0x000f220000000800 */
[----:B------:R-:W-:Y:S01]  /*0c40*/  ULDC UR8, c[0x0][0x28c] ;  /* 0x0000a30000087ab9 */ /* 0x000fe20000000800 */
[----:B------:R-:W-:Y:S01]  /*0c50*/  ISETP.NE.AND P0, PT, R6, 0x2, PT ;  /* 0x000000020600780c */ /* 0x000fe20003f05270 */
[----:B------:R-:W-:Y:S01]  /*0c60*/  UIADD3 UR8, UR8, 0x7f, URZ ;  /* 0x0000007f08087890 */ /* 0x000fe2000fffe03f */
[----:B------:R-:W-:Y:S01]  /*0c70*/  IMAD.U32 R4, RZ, RZ, UR13 ;  /* 0x0000000dff047e24 */ /* 0x000fe2000f8e00ff */
[----:B------:R-:W-:Y:S01]  /*0c80*/  UMOV UR5, URZ ;  /* 0x0000003f00057c82 */ /* 0x000fe20008000000 */
[----:B------:R-:W-:Y:S01]  /*0c90*/  UMOV UR4, URZ ;  /* 0x0000003f00047c82 */ /* 0x000fe20008000000 */
[----:B------:R-:W-:-:S04]  /*0ca0*/  USHF.R.S32.HI UR9, URZ, 0x1f, UR8 ;  /* 0x0000001f3f097899 */ /* 0x000fc80008011408 */
[----:B------:R-:W-:Y:S01]  /*0cb0*/  ULEA.HI UR9, UR9, UR8, URZ, 0x7 ;  /* 0x0000000809097291 */ /* 0x000fe2000f8f383f */
[----:B----4-:R-:W-:-:S13]  /*0cc0*/  ISETP.NE.AND P2, PT, R0, 0x1, PT ;  /* 0x000000010000780c */ /* 0x010fda0003f45270 */
[----:B01----:R-:W0:Y:S01]  /*0cd0*/  @P2 LDC R3, c[0x0][0x10] ;  /* 0x00000400ff032b82 */ /* 0x003e220000000800 */
[----:B------:R-:W-:Y:S02]  /*0ce0*/  @P2 IMAD.MOV.U32 R17, RZ, RZ, RZ ;  /* 0x000000ffff112224 */ /* 0x000fe400078e00ff */
[----:B------:R-:W-:-:S05]  /*0cf0*/  @P2 IMAD.MOV.U32 R5, RZ, RZ, RZ ;  /* 0x000000ffff052224 */ /* 0x000fca00078e00ff */
[----:B------:R-:W1:Y:S01]  /*0d00*/  @!P2 LDC R9, c[0x0][0xc] ;  /* 0x00000300ff09ab82 */ /* 0x000e620000000800 */
[----:B------:R-:W-:Y:S01]  /*0d10*/  ULDC UR6, c[0x0][0xc] ;  /* 0x0000030000067ab9 */ /* 0x000fe20000000800 */
[----:B------:R-:W-:Y:S02]  /*0d20*/  ULDC UR7, c[0x0][0x10] ;  /* 0x0000040000077ab9 */ /* 0x000fe40000000800 */
[----:B------:R-:W-:-:S04]  /*0d30*/  UIMAD.WIDE.U32 UR6, UR6, UR7, URZ ;  /* 0x00000007060672a5 */ /* 0x000fc8000f8e003f */
[----:B------:R-:W4:Y:S01]  /*0d40*/  LDC R8, c[0x0][0x14] ;  /* 0x00000500ff087b82 */ /* 0x000f220000000800 */
[----:B0-----:R-:W-:Y:S01]  /*0d50*/  @P2 IMAD.WIDE.U32 R2, R3, UR13, R16 ;  /* 0x0000000d03022c25 */ /* 0x001fe2000f8e0010 */
[----:B------:R-:W-:-:S03]  /*0d60*/  USHF.R.S32.HI UR13, URZ, 0x7, UR9 ;  /* 0x000000073f0d7899 */ /* 0x000fc60008011409 */
[----:B------:R-:W-:Y:S02]  /*0d70*/  @P2 IMAD.IADD R3, R3, 0x1, R5 ;  /* 0x0000000103032824 */ /* 0x000fe400078e0205 */
[----:B------:R-:W-:Y:S02]  /*0d80*/  IMAD.MOV.U32 R5, RZ, RZ, RZ ;  /* 0x000000ffff057224 */ /* 0x000fe400078e00ff */
[----:B-1----:R-:W-:-:S04]  /*0d90*/  @!P2 IMAD.WIDE.U32 R4, R16, R9, R4 ;  /* 0x000000091004a225 */ /* 0x002fc800078e0004 */
[----:B------:R-:W-:Y:S02]  /*0da0*/  @!P2 IMAD.MOV.U32 R2, RZ, RZ, R4 ;  /* 0x000000ffff02a224 */ /* 0x000fe400078e0004 */
[C---:B----4-:R-:W-:Y:S02]  /*0db0*/  IMAD R21, R8.reuse, UR7, RZ ;  /* 0x0000000708157c24 */ /* 0x050fe4000f8e02ff */
[----:B------:R-:W-:Y:S01]  /*0dc0*/  IMAD.WIDE.U32 R8, R8, UR6, RZ ;  /* 0x0000000608087c25 */ /* 0x000fe2000f8e00ff */
[----:B------:R-:W-:-:S03]  /*0dd0*/  ULDC.64 UR6, c[0x0][0x650] ;  /* 0x0001940000067ab9 */ /* 0x000fc60000000a00 */
[----:B------:R-:W-:Y:S02]  /*0de0*/  @!P2 IMAD.MOV.U32 R3, RZ, RZ, R5 ;  /* 0x000000ffff03a224 */ /* 0x000fe400078e0005 */
[----:B------:R-:W-:Y:S01]  /*0df0*/  IMAD.IADD R0, R9, 0x1, R21 ;  /* 0x0000000109007824 */ /* 0x000fe200078e0215 */
[----:B------:R-:W-:Y:S06]  /*0e00*/  @P0 BRA `(.L_x_11) ;  /* 0x0000000000280947 */ /* 0x000fec0003800000 */
[----:B------:R-:W-:Y:S01]  /*0e10*/  UIMAD.WIDE.U32 UR4, UR13, 0x24924925, URZ ;  /* 0x249249250d0478a5 */ /* 0x000fe2000f8e003f */
[----:B------:R-:W-:Y:S01]  /*0e20*/  IADD3 R2, P0, R2, R8, RZ ;  /* 0x0000000802027210 */ /* 0x000fe20007f1e0ff */
[----:B------:R-:W-:Y:S02]  /*0e30*/  UISETP.GE.U32.AND UP0, UPT, UR13, 0x7, UPT ;  /* 0x000000070d00788c */ /* 0x000fe4000bf06070 */
[----:B------:R-:W-:Y:S02]  /*0e40*/  UIADD3 UR4, -UR5, UR13, URZ ;  /* 0x0000000d05047290 */ /* 0x000fe4000fffe13f */
[----:B------:R-:W-:Y:S02]  /*0e50*/  IMAD.X R3, R0, 0x1, R3, P0 ;  /* 0x0000000100037824 */ /* 0x000fe400000e0603 */
[----:B------:R-:W-:-:S04]  /*0e60*/  ULEA.HI UR4, UR4, UR5, URZ, 0x1f ;  /* 0x0000000504047291 */ /* 0x000fc8000f8ff83f */
[----:B------:R-:W-:-:S03]  /*0e70*/  USHF.R.U32.HI UR5, URZ, 0x2, UR4 ;  /* 0x000000023f057899 */ /* 0x000fc60008011604 */
[----:B------:R-:W-:Y:S01]  /*0e80*/  UMOV UR4, URZ ;  /* 0x0000003f00047c82 */ /* 0x000fe20008000000 */
[----:B------:R-:W-:Y:S02]  /*0e90*/  @UP0 ULOP3.LUT UR4, UR5, 0x1, URZ, 0xc0, !UPT ;  /* 0x0000000105040892 */ /* 0x000fe4000f8ec03f */
[----:B------:R-:W-:-:S12]  /*0ea0*/  UIMAD UR5, UR5, -0x7, UR13 ;  /* 0xfffffff9050578a4 */ /* 0x000fd8000f8e020d */
.L_x_11:
[----:B------:R-:W-:Y:S01]  /*0eb0*/  ISETP.GE.U32.AND P0, PT, R2, UR6, PT ;  /* 0x0000000602007c0c */ /* 0x000fe2000bf06070 */
[----:B------:R-:W-:Y:S01]  /*0ec0*/  IMAD.MOV.U32 R6, RZ, RZ, -0x1 ;  /* 0xffffffffff067424 */ /* 0x000fe200078e00ff */
[----:B------:R-:W-:Y:S01]  /*0ed0*/  PRMT R20, RZ, 0x7610, R20 ;  /* 0x00007610ff147816 */ /* 0x000fe20000000014 */
[----:B------:R-:W-:Y:S01]  /*0ee0*/  IMAD.MOV.U32 R5, RZ, RZ, -0x1 ;  /* 0xffffffffff057424 */ /* 0x000fe200078e00ff */
[----:B------:R-:W-:Y:S01]  /*0ef0*/  ISETP.GE.U32.AND.EX P0, PT, R3, UR7, PT, P0 ;  /* 0x0000000703007c0c */ /* 0x000fe2000bf06100 */
[----:B------:R-:W-:-:S12]  /*0f00*/  IMAD.MOV.U32 R4, RZ, RZ, -0x1 ;  /* 0xffffffffff047424 */ /* 0x000fd800078e00ff */
[----:B------:R-:W-:Y:S05]  /*0f10*/  @P0 BRA `(.L_x_12) ;  /* 0x0000000400240947 */ /* 0x000fea0003800000 */
[----:B------:R-:W0:Y:S01]  /*0f20*/  LDC.64 R30, c[0x0][0x628] ;  /* 0x00018a00ff1e7b82 */ /* 0x000e220000000a00 */
[----:B------:R-:W-:Y:S02]  /*0f30*/  IMAD.MOV.U32 R4, RZ, RZ, R2 ;  /* 0x000000ffff047224 */ /* 0x000fe400078e0002 */
[----:B------:R-:W-:-:S05]  /*0f40*/  IMAD.MOV.U32 R5, RZ, RZ, R3 ;  /* 0x000000ffff057224 */ /* 0x000fca00078e0003 */
[----:B------:R-:W1:Y:S08]  /*0f50*/  LDC R6, c[0x0][0x630] ;  /* 0x00018c00ff067b82 */ /* 0x000e700000000800 */
[----:B------:R-:W4:Y:S01]  /*0f60*/  LDC.64 R32, c[0x0][0x620] ;  /* 0x00018800ff207b82 */ /* 0x000f220000000a00 */
[----:B0-----:R-:W-:-:S04]  /*0f70*/  ISETP.NE.U32.AND P0, PT, R30, RZ, PT ;  /* 0x000000ff1e00720c */ /* 0x001fc80003f05070 */
[----:B------:R-:W-:-:S13]  /*0f80*/  ISETP.NE.AND.EX P0, PT, R31, RZ, PT, P0 ;  /* 0x000000ff1f00720c */ /* 0x000fda0003f05300 */
[----:B-1--4-:R-:W-:Y:S05]  /*0f90*/  @!P0 BRA `(.L_x_13) ;  /* 0x0000000000288947 */ /* 0x012fea0003800000 */
[----:B------:R-:W0:Y:S02]  /*0fa0*/  LDC R23, c[0x0][0x634] ;  /* 0x00018d00ff177b82 */ /* 0x000e240000000800 */
[----:B0-----:R-:W-:-:S05]  /*0fb0*/  IADD3 R23, P0, R2, R23, RZ ;  /* 0x0000001702177210 */ /* 0x001fca0007f1e0ff */
[----:B------:R-:W-:-:S04]  /*0fc0*/  IMAD.X R29, RZ, RZ, R3, P0 ;  /* 0x000000ffff1d7224 */ /* 0x000fc800000e0603 */
[----:B------:R-:W-:-:S04]  /*0fd0*/  IMAD.WIDE.U32 R4, R29, R30, RZ ;  /* 0x0000001e1d047225 */ /* 0x000fc800078e00ff */
[----:B------:R-:W-:-:S04]  /*0fe0*/  IMAD.WIDE.U32 R20, P0, R23, R31, R4 ;  /* 0x0000001f17147225 */ /* 0x000fc80007800004 */
[----:B------:R-:W-:-:S04]  /*0ff0*/  IMAD.WIDE.U32 R4, R23, R30, RZ ;  /* 0x0000001e17047225 */ /* 0x000fc800078e00ff */
[----:B------:R-:W-:Y:S01]  /*1000*/  IMAD.X R23, RZ, RZ, RZ, P0 ;  /* 0x000000ffff177224 */ /* 0x000fe200000e06ff */
[----:B------:R-:W-:Y:S01]  /*1010*/  IADD3 RZ, P0, R5, R20, RZ ;  /* 0x0000001405ff7210 */ /* 0x000fe20007f1e0ff */
[----:B------:R-:W-:-:S04]  /*1020*/  IMAD.MOV.U32 R22, RZ, RZ, R21 ;  /* 0x000000ffff167224 */ /* 0x000fc800078e0015 */
[----:B------:R-:W-:-:S08]  /*1030*/  IMAD.WIDE.U32.X R4, R29, R31, R22, P0 ;  /* 0x0000001f1d047225 */ /* 0x000fd000000e0416 */
.L_x_13:
[----:B------:R-:W0:Y:S01]  /*1040*/  LDC.64 R34, c[0x0][0x640] ;  /* 0x00019000ff227b82 */ /* 0x000e220000000a00 */
[-CC-:B------:R-:W-:Y:S01]  /*1050*/  SHF.R.U64 R36, R4, R6.reuse, R5.reuse ;  /* 0x0000000604247219 */ /* 0x180fe20000001205 */
[----:B------:R-:W-:Y:S01]  /*1060*/  IMAD.MOV.U32 R39, RZ, RZ, 0x1 ;  /* 0x00000001ff277424 */ /* 0x000fe200078e00ff */
[----:B------:R-:W-:Y:S02]  /*1070*/  SHF.R.U32.HI R4, RZ, R6, R5 ;  /* 0x00000006ff047219 */ /* 0x000fe40000011605 */
[----:B------:R-:W-:-:S03]  /*1080*/  IADD3 R21, P0, RZ, -R36, RZ ;  /* 0x80000024ff157210 */ /* 0x000fc60007f1e0ff */
[----:B------:R-:W1:Y:S02]  /*1090*/  LDC R20, c[0x0][0x618] ;  /* 0x00018600ff147b82 */ /* 0x000e640000000800 */
[----:B------:R-:W-:-:S04]  /*10a0*/  IMAD.X R5, RZ, RZ, ~R4, P0 ;  /* 0x000000ffff057224 */ /* 0x000fc800000e0e04 */
[-C--:B------:R-:W-:Y:S02]  /*10b0*/  IMAD R6, R5, R32.reuse, RZ ;  /* 0x0000002005067224 */ /* 0x080fe400078e02ff */
[----:B------:R-:W4:Y:S01]  /*10c0*/  LDC R23, c[0x0][0x608] ;  /* 0x00018200ff177b82 */ /* 0x000f220000000800 */
[----:B------:R-:W-:-:S04]  /*10d0*/  IMAD.WIDE.U32 R4, R21, R32, R2 ;  /* 0x0000002015047225 */ /* 0x000fc800078e0002 */
[----:B------:R-:W-:-:S03]  /*10e0*/  IMAD R21, R21, R33, R6 ;  /* 0x0000002115157224 */ /* 0x000fc600078e0206 */
[----:B------:R-:W2:Y:S01]  /*10f0*/  LDC R26, c[0x0][0x658] ;  /* 0x00019600ff1a7b82 */ /* 0x000ea20000000800 */
[----:B------:R-:W-:Y:S01]  /*1100*/  IMAD.IADD R5, R5, 0x1, R21 ;  /* 0x0000000105057824 */ /* 0x000fe200078e0215 */
[----:B0-----:R-:W-:Y:S01]  /*1110*/  ISETP.NE.U32.AND P0, PT, R34, RZ, PT ;  /* 0x000000ff2200720c */ /* 0x001fe20003f05070 */
[----:B------:R-:W-:-:S03]  /*1120*/  IMAD.MOV.U32 R21, RZ, RZ, -0x1 ;  /* 0xffffffffff157424 */ /* 0x000fc600078e00ff */
[----:B------:R-:W-:Y:S02]  /*1130*/  ISETP.NE.AND.EX P0, PT, R35, RZ, PT, P0 ;  /* 0x000000ff2300720c */ /* 0x000fe40003f05300 */
[----:B------:R-:W0:Y:S01]  /*1140*/  LDC R33, c[0x0][0x600] ;  /* 0x00018000ff217b82 */ /* 0x000e220000000800 */
[-CC-:B-1----:R-:W-:Y:S02]  /*1150*/  SHF.R.U64 R31, R4, R20.reuse, R5.reuse ;  /* 0x00000014041f7219 */ /* 0x182fe40000001205 */
[----:B------:R-:W-:-:S05]  /*1160*/  SHF.R.U32.HI R4, RZ, R20, R5 ;  /* 0x00000014ff047219 */ /* 0x000fca0000011605 */
[----:B------:R-:W1:Y:S01]  /*1170*/  LDC R28, c[0x0][0x648] ;  /* 0x00019200ff1c7b82 */ /* 0x000e620000000800 */
[-CC-:B----4-:R-:W-:Y:S02]  /*1180*/  SHF.R.U64 R41, R31, R23.reuse, R4.reuse ;  /* 0x000000171f297219 */ /* 0x190fe40000001204 */
[----:B------:R-:W-:-:S05]  /*1190*/  SHF.R.U32.HI R5, RZ, R23, R4 ;  /* 0x00000017ff057219 */ /* 0x000fca0000011604 */
[----:B------:R-:W4:Y:S01]  /*11a0*/  LDC R37, c[0x0][0x638] ;  /* 0x00018e00ff257b82 */ /* 0x000f220000000800 */
[-C--:B--2---:R-:W-:Y:S02]  /*11b0*/  SHF.L.U32 R4, R21, R26.reuse, RZ ;  /* 0x0000001a15047219 */ /* 0x084fe400000006ff */
[--C-:B------:R-:W-:Y:S02]  /*11c0*/  SHF.R.U64 R32, R41, R26, R5.reuse ;  /* 0x0000001a29207219 */ /* 0x100fe40000001205 */
[----:B------:R-:W-:Y:S02]  /*11d0*/  LOP3.LUT R6, RZ, R4, RZ, 0x33, !PT ;  /* 0x00000004ff067212 */ /* 0x000fe400078e33ff */
[----:B------:R-:W-:Y:S01]  /*11e0*/  SHF.R.U32.HI R5, RZ, R26, R5 ;  /* 0x0000001aff057219 */ /* 0x000fe20000011605 */
[----:B------:R-:W2:Y:S01]  /*11f0*/  LDC R30, c[0x0][0x610] ;  /* 0x00018400ff1e7b82 */ /* 0x000ea20000000800 */
[----:B------:R-:W-:Y:S01]  /*1200*/  IMAD.MOV.U32 R4, RZ, RZ, R32 ;  /* 0x000000ffff047224 */ /* 0x000fe200078e0020 */
[----:B------:R-:W-:Y:S06]  /*1210*/  @!P0 BRA `(.L_x_14) ;  /* 0x0000000000288947 */ /* 0x000fec0003800000 */
[----:B------:R-:W3:Y:S02]  /*1220*/  LDC R23, c[0x0][0x64c] ;  /* 0x00019300ff177b82 */ /* 0x000ee40000000800 */
[----:B---3--:R-:W-:-:S05]  /*1230*/  IADD3 R23, P0, R32, R23, RZ ;  /* 0x0000001720177210 */ /* 0x008fca0007f1e0ff */
        /* <DEDUP_REMOVED lines=8> */
.L_x_14:
[----:B-1----:R-:W-:Y:S01]  /*12c0*/  SHF.R.U64 R17, R4, R28, R5 ;  /* 0x0000001c04117219 */ /* 0x002fe20000001205 */
[----:B------:R-:W-:Y:S01]  /*12d0*/  @P2 IMAD R25, R27, R24, R16 ;  /* 0x000000181b192224 */ /* 0x000fe200078e0210 */
[----:B------:R-:W-:Y:S02]  /*12e0*/  SHF.L.U32 R4, R39, R26, RZ ;  /* 0x0000001a27047219 */ /* 0x000fe400000006ff */
[----:B------:R-:W-:Y:S01]  /*12f0*/  LOP3.LUT R5, R41, R6, RZ, 0xc0, !PT ;  /* 0x0000000629057212 */ /* 0x000fe200078ec0ff */
[----:B0-----:R-:W-:Y:S02]  /*1300*/  VIADD R6, R33, 0xffffffff ;  /* 0xffffffff21067836 */ /* 0x001fe40000000000 */
[----:B------:R-:W-:Y:S02]  /*1310*/  IMAD.MOV R20, RZ, RZ, -R17 ;  /* 0x000000ffff147224 */ /* 0x000fe400078e0a11 */
[----:B------:R-:W-:Y:S01]  /*1320*/  IMAD R16, R4, R17, R5 ;  /* 0x0000001104107224 */ /* 0x000fe200078e0205 */
[----:B------:R-:W-:Y:S01]  /*1330*/  LOP3.LUT R17, R31, R6, RZ, 0xc0, !PT ;  /* 0x000000061f117212 */ /* 0x000fe200078ec0ff */
[----:B----4-:R-:W-:-:S02]  /*1340*/  IMAD R4, R20, R37, R32 ;  /* 0x0000002514047224 */ /* 0x010fc400078e0220 */
[----:B--2---:R-:W-:Y:S02]  /*1350*/  IMAD R6, R16, R30, R25 ;  /* 0x0000001e10067224 */ /* 0x004fe400078e0219 */
[----:B------:R-:W-:Y:S02]  /*1360*/  IMAD R17, R4, R33, R17 ;  /* 0x0000002104117224 */ /* 0x000fe400078e0211 */
[----:B------:R-:W-:Y:S02]  /*1370*/  IMAD.MOV.U32 R20, RZ, RZ, 0x1 ;  /* 0x00000001ff147424 */ /* 0x000fe400078e00ff */
[----:B------:R-:W-:Y:S01]  /*1380*/  IMAD.MOV.U32 R4, RZ, RZ, R36 ;  /* 0x000000ffff047224 */ /* 0x000fe200078e0024 */
[----:B------:R-:W-:Y:S02]  /*1390*/  SEL R5, R17, R6, !P2 ;  /* 0x0000000611057207 */ /* 0x000fe40005000000 */
[----:B------:R-:W-:-:S07]  /*13a0*/  SEL R6, R6, R17, !P2 ;  /* 0x0000001106067207 */ /* 0x000fce0005000000 */
.L_x_12:
[----:B------:R-:W-:Y:S05]  /*13b0*/  @!P3 BRA `(.L_x_15) ;  /* 0x00000000000cb947 */ /* 0x000fea0003800000 */
[----:B------:R-:W-:Y:S01]  /*13c0*/  UCGABAR_WAIT ;  /* 0x0000000000007dc7 */ /* 0x000fe20008000000 */
[----:B------:R-:W-:Y:S01]  /*13d0*/  CCTL.IVALL ;  /* 0x00000000ff00798f */ /* 0x000fe20002000000 */
[----:B------:R-:W-:Y:S05]  /*13e0*/  BRA `(.L_x_16) ;  /* 0x0000000000047947 */ /* 0x000fea0003800000 */
.L_x_15:
[----:B------:R-:W-:Y:S06]  /*13f0*/  BAR.SYNC.DEFER_BLOCKING 0x0 ;  /* 0x0000000000007b1d */ /* 0x000fec0000010000 */
.L_x_16:
[----:B------:R-:W-:Y:S05]  /*1400*/  @!P4 BRA `(.L_x_17) ;  /* 0x000000980094c947 */ /* 0x000fea0003800000 */
[----:B------:R-:W-:-:S13]  /*1410*/  ISETP.GT.U32.AND P0, PT, R38, 0x1, PT ;  /* 0x000000012600780c */ /* 0x000fda0003f04070 */
[----:B------:R-:W-:Y:S05]  /*1420*/  @P0 EXIT ;  /* 0x000000000000094d */ /* 0x000fea0003800000 */
.L_x_18:
[----:B------:R-:W-:-:S08]  /*1430*/  NOP ;  /* 0x0000000000007918 */ /* 0x000fd00000000000 */
[----:B------:R-:W0:Y:S02]  /*1440*/  USETMAXREG.TRY_ALLOC.CTAPOOL UP0, 0xe8 ;  /* 0x000000e8000079c8 */ /* 0x000e240008000600 */
[----:B0-----:R-:W-:-:S13]  /*1450*/  PLOP3.LUT P0, PT, PT, PT, UP0, 0x80, 0x0 ;  /* 0x000000000000781c */ /* 0x001fda0003f0f008 */
[----:B------:R-:W-:Y:S05]  /*1460*/  @!P0 BRA `(.L_x_18) ;  /* 0xfffffffc00f08947 */ /* 0x000fea000383ffff */
[----:B------:R-:W-:-:S13]  /*1470*/  LOP3.LUT P0, RZ, R20, 0xff, RZ, 0xc0, !PT ;  /* 0x000000ff14ff7812 */ /* 0x000fda000780c0ff */
[----:B------:R-:W-:Y:S05]  /*1480*/  @!P0 EXIT ;  /* 0x000000000000894d */ /* 0x000fea0003800000 */
[----:B------:R-:W0:Y:S01]  /*1490*/  S2UR UR6, SR_CgaCtaId ;  /* 0x00000000000679c3 */ /* 0x000e220000008800 */
[CC--:B------:R-:W-:Y:S01]  /*14a0*/  LEA.HI R15, R19.reuse, R14.reuse, RZ, 0x2 ;  /* 0x0000000e130f7211 */ /* 0x0c0fe200078f10ff */
[----:B------:R-:W-:Y:S01]  /*14b0*/  UIADD3 UR7, UR11, -0x1, URZ ;  /* 0xffffffff0b077890 */ /* 0x000fe2000fffe03f */
[----:B------:R-:W-:Y:S01]  /*14c0*/  LEA.HI R19, R19, R14, RZ, 0x5 ;  /* 0x0000000e13137211 */ /* 0x000fe200078f28ff */
[----:B------:R-:W-:Y:S01]  /*14d0*/  UMOV UR9, 0x400 ;  /* 0x0000040000097882 */ /* 0x000fe20000000000 */
[--C-:B------:R-:W-:Y:S01]  /*14e0*/  SHF.R.S32.HI R164, RZ, 0x2, R15.reuse ;  /* 0x00000002ffa47819 */ /* 0x100fe2000001140f */
[----:B------:R-:W-:Y:S01]  /*14f0*/  UISETP.LT.AND UP0, UPT, UR13, 0x1, UPT ;  /* 0x000000010d00788c */ /* 0x000fe2000bf01270 */
[----:B------:R-:W-:Y:S01]  /*1500*/  SHF.R.S32.HI R17, RZ, 0x1f, R15 ;  /* 0x0000001fff117819 */ /* 0x000fe2000001140f */
[----:B------:R-:W-:Y:S01]  /*1510*/  USHF.L.U32 UR21, UR13, 0x1, URZ ;  /* 0x000000010d157899 */ /* 0x000fe2000800063f */
[----:B------:R-:W-:Y:S01]  /*1520*/  SHF.R.S32.HI R19, RZ, 0x5, R19 ;  /* 0x00000005ff137819 */ /* 0x000fe20000011413 */
[----:B------:R-:W-:Y:S01]  /*1530*/  USEL UR10, UR13, 0x1, UP0 ;  /* 0x000000010d0a7887 */ /* 0x000fe20008000000 */
[----:B------:R-:W-:Y:S01]  /*1540*/  LEA.HI R17, R17, R164, RZ, 0x3 ;  /* 0x000000a411117211 */ /* 0x000fe200078f18ff */
[----:B------:R-:W-:Y:S01]  /*1550*/  UISETP.NE.AND UP0, UPT, UR7, URZ, UPT ;  /* 0x0000003f0700728c */ /* 0x000fe2000bf05270 */
[----:B------:R-:W-:Y:S01]  /*1560*/  LOP3.LUT R15, R15, 0xfffffffc, RZ, 0xc0, !PT ;  /* 0xfffffffc0f0f7812 */ /* 0x000fe200078ec0ff */
[----:B------:R-:W-:Y:S01]  /*1570*/  UIADD3 UR10, -UR10, UR13, URZ ;  /* 0x0000000d0a0a7290 */ /* 0x000fe2000fffe13f */
[----:B------:R-:W-:-:S03]  /*1580*/  LOP3.LUT R17, R17, 0xfffffff8, RZ, 0xc0, !PT ;  /* 0xfffffff811117812 */ /* 0x000fc600078ec0ff */
[----:B------:R-:W-:Y:S01]  /*1590*/  IMAD.IADD R14, R14, 0x1, -R15 ;  /* 0x000000010e0e7824 */ /* 0x000fe200078e0a0f */
[----:B------:R-:W-:Y:S01]  /*15a0*/  LOP3.LUT R15, R7, 0x1, RZ, 0xfc, !PT ;  /* 0x00000001070f7812 */ /* 0x000fe200078efcff */
[----:B------:R-:W-:Y:S01]  /*15b0*/  IMAD.IADD R164, R164, 0x1, -R17 ;  /* 0x00000001a4a47824 */ /* 0x000fe200078e0a11 */
[----:B0-----:R-:W-:-:S04]  /*15c0*/  ULEA UR9, UR6, UR9, 0x18 ;  /* 0x0000000906097291 */ /* 0x001fc8000f8ec03f */
[--C-:B------:R-:W-:Y:S01]  /*15d0*/  SHF.R.S32.HI R165, RZ, 0x1f, R164.reuse ;  /* 0x0000001fffa57819 */ /* 0x100fe200000114a4 */
[----:B------:R-:W-:Y:S01]  /*15e0*/  USHF.L.U32 UR6, UR7, 0x3, URZ ;  /* 0x0000000307067899 */ /* 0x000fe2000800063f */
[C-C-:B------:R-:W-:Y:S01]  /*15f0*/  IMAD R17, R19.reuse, -0x10, -R164.reuse ;  /* 0xfffffff013117824 */ /* 0x140fe200078e0aa4 */
[----:B------:R-:W-:Y:S02]  /*1600*/  USEL UR7, URZ, 0x1, UP0 ;  /* 0x000000013f077887 */ /* 0x000fe40008000000 */
[----:B------:R-:W-:Y:S01]  /*1610*/  ULOP3.LUT UR6, UR6, 0x8, URZ, 0xc0, !UPT ;  /* 0x0000000806067892 */ /* 0x000fe2000f8ec03f */
[----:B------:R-:W-:Y:S01]  /*1620*/  IMAD.WIDE R164, R19, 0x10, R164 ;  /* 0x0000001013a47825 */ /* 0x000fe200078e02a4 */
[----:B------:R-:W-:Y:S02]  /*1630*/  UIADD3 UR22, UR9, 0x80, URZ ;  /* 0x0000008009167890 */ /* 0x000fe4000fffe03f */
[----:B------:R-:W-:Y:S01]  /*1640*/  ULOP3.LUT UR23, UR6, 0x8, URZ, 0x3c, !UPT ;  /* 0x0000000806177892 */ /* 0x000fe2000f8e3c3f */
[----:B------:R-:W-:Y:S01]  /*1650*/  IMAD.U32 R16, RZ, RZ, UR7 ;  /* 0x00000007ff107e24 */ /* 0x000fe2000f8e00ff */
[----:B------:R-:W-:-:S02]  /*1660*/  ULOP3.LUT UR12, UR6, 0x18, URZ, 0x3c, !UPT ;  /* 0x00000018060c7892 */ /* 0x000fc4000f8e3c3f */
[----:B------:R-:W-:Y:S01]  /*1670*/  ULEA UR11, UR11, UR22, 0x3 ;  /* 0x000000160b0b7291 */ /* 0x000fe2000f8e183f */
[----:B------:R-:W-:Y:S02]  /*1680*/  ULDC UR6, c[0x0][0x284] ;  /* 0x0000a10000067ab9 */ /* 0x000fe40000000800 */
[----:B------:R-:W-:-:S09]  /*1690*/  VIADD R17, R17, UR6 ;  /* 0x0000000611117c36 */ /* 0x000fd20008000000 */
.L_x_239:
[----:B------:R-:W-:Y:S01]  /*16a0*/  SHF.L.U32 R18, R16, 0x1f, RZ ;  /* 0x0000001f10127819 */ /* 0x000fe200000006ff */
[----:B------:R-:W0:Y:S01]  /*16b0*/  LDC R19, c[0x0][0x28c] ;  /* 0x0000a300ff137b82 */ /* 0x000e220000000800 */
[----:B------:R-:W-:Y:S01]  /*16c0*/  UMOV UR6, URZ ;  /* 0x0000003f00067c82 */ /* 0x000fe20008000000 */
[----:B------:R-:W-:Y:S01]  /*16d0*/  UMOV UR20, UR5 ;  /* 0x0000000500147c82 */ /* 0x000fe20008000000 */
[----:B-1----:R-:W1:Y:S01]  /*16e0*/  SYNCS.PHASECHK.TRANS64.TRYWAIT P0, [UR11+-0x8], R18 ;  /* 0xfffff812ff0075a7 */ /* 0x002e62000800014b */
[----:B0-----:R-:W-:Y:S01]  /*16f0*/  ISETP.GE.AND P1, PT, R19, 0x1, PT ;  /* 0x000000011300780c */ /* 0x001fe20003f26270 */
[----:B-12---:R-:W-:-:S12]  /*1700*/  @!P0 BRA `(.L_x_19) ;  /* 0x000000a800408947 */ /* 0x006fd80003800000 */
.L_x_264:
[----:B------:R-:W-:Y:S01]  /*1710*/  UMOV UR7, URZ ;  /* 0x0000003f00077c82 */ /* 0x000fe20008000000 */
[----:B------:R-:W-:Y:S01]  /*1720*/  UMOV UR8, URZ ;  /* 0x0000003f00087c82 */ /* 0x000fe20008000000 */
[----:B0-----:R-:W-:Y:S02]  /*1730*/  CS2R R18, SRZ ;  /* 0x0000000000127805 */ /* 0x001fe4000001ff00 */
[----:B------:R-:W-:Y:S02]  /*1740*/  CS2R R20, SRZ ;  /* 0x0000000000147805 */ /* 0x000fe4000001ff00 */
[----:B------:R-:W-:Y:S02]  /*1750*/  CS2R R22, SRZ ;  /* 0x0000000000167805 */ /* 0x000fe4000001ff00 */
[----:B------:R-:W-:Y:S02]  /*1760*/  CS2R R120, SRZ ;  /* 0x0000000000787805 */ /* 0x000fe4000001ff00 */
[----:B------:R-:W-:-:S02]  /*1770*/  CS2R R122, SRZ ;  /* 0x00000000007a7805 */ /* 0x000fc4000001ff00 */
[----:B------:R-:W-:Y:S02]  /*1780*/  CS2R R124, SRZ ;  /* 0x00000000007c7805 */ /* 0x000fe4000001ff00 */
[----:B------:R-:W-:Y:S02]  /*1790*/  CS2R R126, SRZ ;  /* 0x00000000007e7805 */ /* 0x000fe4000001ff00 */
        /* <DEDUP_REMOVED lines=40> */
[----:B------:R-:W-:Y:S01]  /*1a20*/  CS2R R210, SRZ ;  /* 0x0000000000d27805 */ /* 0x000fe2000001ff00 */
[----:B------:R-:W-:Y:S01]  /*1a30*/  IMAD.U32 R216, RZ, RZ, UR4 ;  /* 0x00000004ffd87e24 */ /* 0x000fe2000f8e00ff */
        /* <DEDUP_REMOVED lines=48> */
[----:B------:R-:W-:Y:S06]  /*1d40*/  @!P1 BRA `(.L_x_20) ;  /* 0x0000000c00289947 */ /* 0x000fec0003800000 */
[----:B------:R-:W-:-:S13]  /*1d50*/  ISETP.NE.AND P1, PT, R15, 0x3, PT ;  /* 0x000000030f00780c */ /* 0x000fda0003f25270 */
[----:B------:R-:W-:Y:S05]  /*1d60*/  @!P1 BRA `(.L_x_21) ;  /* 0x0000000000049947 */ /* 0x000fea0003800000 */
[----:B------:R-:W-:Y:S01]  /*1d70*/  BPT.TRAP 0x1 ;  /* 0x000000040000795c */ /* 0x000fe20000300000 */
.L_x_21:
[----:B------:R-:W-:Y:S01]  /*1d80*/  ULEA UR6, UR5, UR9, 0x3 ;  /* 0x0000000905067291 */ /* 0x000fe2000f8e183f */
[----:B------:R-:W-:-:S05]  /*1d90*/  IMAD.U32 R18, RZ, RZ, UR4 ;  /* 0x00000004ff127e24 */ /* 0x000fca000f8e00ff */
[----:B------:R-:W-:-:S04]  /*1da0*/  SHF.L.U32 R18, R18, 0x1f, RZ ;  /* 0x0000001f12127819 */ /* 0x000fc800000006ff */
[----:B------:R0:W1:Y:S01]  /*1db0*/  SYNCS.PHASECHK.TRANS64.TRYWAIT P0, [UR6], R18 ;  /* 0x00000012ff0075a7 */ /* 0x0000620008000146 */
[----:B------:R-:W-:Y:S05]  /*1dc0*/  @!P1 BRA `(.L_x_22) ;  /* 0x0000000000049947 */ /* 0x000fea0003800000 */
[----:B------:R-:W-:Y:S01]  /*1dd0*/  BPT.TRAP 0x1 ;  /* 0x000000040000795c */ /* 0x000fe20000300000 */
.L_x_22:
[----:B-1----:R-:W-:Y:S05]  /*1de0*/  @P0 BRA `(.L_x_23) ;  /* 0x0000000000080947 */ /* 0x002fea0003800000 */
[----:B------:R-:W1:Y:S02]  /*1df0*/  SYNCS.PHASECHK.TRANS64.TRYWAIT P0, [UR6], R18 ;  /* 0x00000012ff0075a7 */ /* 0x000e640008000146 */
[----:B-1----:R-:W-:Y:S05]  /*1e00*/  @!P0 BRA `(.L_x_24) ;  /* 0x000000a000988947 */ /* 0x002fea0003800000 */
.L_x_23:
[----:B------:R-:W-:Y:S01]  /*1e10*/  UIADD3 UR6, UR9, 0x180, URZ ;  /* 0x0000018009067890 */ /* 0x000fe2000fffe03f */
[----:B------:R-:W-:Y:S01]  /*1e20*/  WARPGROUP.ARRIVE ;  /* 0x00000000000079c5 */ /* 0x000fe20000000000 */
[----:B------:R-:W-:Y:S01]  /*1e30*/  UIADD3 UR7, UR9, 0xe180, URZ ;  /* 0x0000e18009077890 */ /* 0x000fe2000fffe03f */
[----:B01----:R-:W-:Y:S01]  /*1e40*/  CS2R R18, SRZ ;  /* 0x0000000000127805 */ /* 0x003fe2000001ff00 */
[----:B------:R-:W-:Y:S01]  /*1e50*/  USHF.R.U32.HI UR6, URZ, 0x4, UR6 ;  /* 0x000000043f067899 */ /* 0x000fe20008011606 */
[----:B------:R-:W-:Y:S01]  /*1e60*/  CS2R R20, SRZ ;  /* 0x0000000000147805 */ /* 0x000fe2000001ff00 */
[----:B------:R-:W-:Y:S01]  /*1e70*/  USHF.R.U32.HI UR7, URZ, 0x4, UR7 ;  /* 0x000000043f077899 */ /* 0x000fe20008011607 */
[----:B------:R-:W-:Y:S01]  /*1e80*/  CS2R R22, SRZ ;  /* 0x0000000000167805 */ /* 0x000fe2000001ff00 */
[----:B------:R-:W-:Y:S01]  /*1e90*/  ULOP3.LUT UR6, UR6, 0x3fff, URZ, 0xc0, !UPT ;  /* 0x00003fff06067892 */ /* 0x000fe2000f8ec03f */
[----:B------:R-:W-:Y:S01]  /*1ea0*/  CS2R R120, SRZ ;  /* 0x0000000000787805 */ /* 0x000fe2000001ff00 */
[----:B------:R-:W-:Y:S01]  /*1eb0*/  ULOP3.LUT UR7, UR7, 0x3fff, URZ, 0xc0, !UPT ;  /* 0x00003fff07077892 */ /* 0x000fe2000f8ec03f */
[----:B------:R-:W-:Y:S01]  /*1ec0*/  CS2R R122, SRZ ;  /* 0x00000000007a7805 */ /* 0x000fe2000001ff00 */
[----:B------:R-:W-:Y:S01]  /*1ed0*/  ULOP3.LUT UR6, UR6, 0x10000, URZ, 0xfc, !UPT ;  /* 0x0001000006067892 */ /* 0x000fe2000f8efc3f */
[----:B------:R-:W-:Y:S01]  /*1ee0*/  CS2R R124, SRZ ;  /* 0x00000000007c7805 */ /* 0x000fe2000001ff00 */
[----:B------:R-:W-:Y:S01]  /*1ef0*/  ULOP3.LUT UR7, UR7, 0x10000, URZ, 0xfc, !UPT ;  /* 0x0001000007077892 */ /* 0x000fe2000f8efc3f */
[----:B------:R-:W-:Y:S01]  /*1f00*/  CS2R R126, SRZ ;  /* 0x00000000007e7805 */ /* 0x000fe2000001ff00 */
[----:B------:R-:W-:Y:S01]  /*1f10*/  ULEA UR6, UR5, UR6, 0x9 ;  /* 0x0000000605067291 */ /* 0x000fe2000f8e483f */
[----:B------:R-:W-:Y:S01]  /*1f20*/  CS2R R128, SRZ ;  /* 0x0000000000807805 */ /* 0x000fe2000001ff00 */
[----:B------:R-:W-:Y:S01]  /*1f30*/  UIMAD UR7, UR5, 0x600, UR7 ;  /* 0x00000600050778a4 */ /* 0x000fe2000f8e0207 */
[----:B------:R-:W-:Y:S01]  /*1f40*/  CS2R R130, SRZ ;  /* 0x0000000000827805 */ /* 0x000fe2000001ff00 */
[----:B------:R-:W-:Y:S01]  /*1f50*/  UMOV UR17, 0x40000040 ;  /* 0x4000004000117882 */ /* 0x000fe20000000000 */
[----:B------:R-:W-:Y:S01]  /*1f60*/  UMOV UR19, 0x40000040 ;  /* 0x4000004000137882 */ /* 0x000fe20000000000 */
[----:B------:R-:W-:Y:S01]  /*1f70*/  CS2R R132, SRZ ;  /* 0x0000000000847805 */ /* 0x000fe2000001ff00 */
[----:B------:R-:W-:Y:S01]  /*1f80*/  UMOV UR16, UR6 ;  /* 0x0000000600107c82 */ /* 0x000fe20008000000 */
[----:B------:R-:W-:Y:S01]  /*1f90*/  CS2R R134, SRZ ;  /* 0x0000000000867805 */ /* 0x000fe2000001ff00 */
[----:B------:R-:W-:Y:S01]  /*1fa0*/  UMOV UR18, UR7 ;  /* 0x0000000700127c82 */ /* 0x000fe20008000000 */
[----:B------:R-:W-:Y:S01]  /*1fb0*/  CS2R R136, SRZ ;  /* 0x0000000000887805 */ /* 0x000fe2000001ff00 */
[----:B------:R-:W-:Y:S01]  /*1fc0*/  QGMMA.64x192x32.F32.E4M3.E4M3 R24, gdesc[UR16], RZ, !UPT ;  /* 0x02e00000101879f3 */ /* 0x000fe2000c7008ff */
[----:B------:R-:W-:Y:S01]  /*1fd0*/  UIADD3 UR16, UR6, 0x2, URZ ;  /* 0x0000000206107890 */ /* 0x000fe2000fffe03f */
[----:B------:R-:W-:Y:S01]  /*1fe0*/  CS2R R138, SRZ ;  /* 0x00000000008a7805 */ /* 0x000fe2000001ff00 */
[----:B------:R-:W-:Y:S01]  /*1ff0*/  UIADD3 UR18, UR7, 0x2, URZ ;  /* 0x0000000207127890 */ /* 0x000fe2000fffe03f */
[----:B------:R-:W-:Y:S01]  /*2000*/  CS2R R140, SRZ ;  /* 0x00000000008c7805 */ /* 0x000fe2000001ff00 */
[----:B------:R-:W-:Y:S01]  /*2010*/  UMOV UR17, 0x40000040 ;  /* 0x4000004000117882 */ /* 0x000fe20000000000 */
[----:B------:R-:W-:Y:S01]  /*2020*/  UMOV UR19, 0x40000040 ;  /* 0x4000004000137882 */ /* 0x000fe20000000000 */
        /* <DEDUP_REMOVED lines=33> */
[----:B------:R-:W-:Y:S01]  /*2240*/  CS2R R210, SRZ ;  /* 0x0000000000d27805 */ /* 0x000fe2000001ff00 */
[----:B------:R-:W-:Y:S01]  /*2250*/  QGMMA.64x192x32.F32.E4M3.E4M3 R24, gdesc[UR16], R24 ;  /* 0x02e00000101879f3 */ /* 0x000fe20008700818 */
[----:B------:R-:W-:Y:S02]  /*2260*/  UIADD3 UR16, UR6, 0x4, URZ ;  /* 0x0000000406107890 */ /* 0x000fe4000fffe03f */
[----:B------:R-:W-:Y:S01]  /*2270*/  UIADD3 UR18, UR7, 0x4, URZ ;  /* 0x0000000407127890 */ /* 0x000fe2000fffe03f */
[----:B------:R-:W-:Y:S01]  /*2280*/  UMOV UR17, 0x40000040 ;  /* 0x4000004000117882 */ /* 0x000fe20000000000 */
[----:B------:R-:W-:-:S15]  /*2290*/  UMOV UR19, 0x40000040 ;  /* 0x4000004000137882 */ /* 0x000fde0000000000 */
[----:B------:R-:W-:Y:S01]  /*22a0*/  QGMMA.64x192x32.F32.E4M3.E4M3 R24, gdesc[UR16], R24 ;  /* 0x02e00000101879f3 */ /* 0x000fe20008700818 */
[----:B------:R-:W-:Y:S02]  /*22b0*/  UIADD3 UR18, UR7, 0x6, URZ ;  /* 0x0000000607127890 */ /* 0x000fe4000fffe03f */
[----:B------:R-:W-:Y:S01]  /*22c0*/  UIADD3 UR16, UR6, 0x6, URZ ;  /* 0x0000000606107890 */ /* 0x000fe2000fffe03f */
[----:B------:R-:W-:Y:S01]  /*22d0*/  ULDC UR7, c[0x0][0x50c] ;  /* 0x0001430000077ab9 */ /* 0x000fe20000000800 */
[----:B------:R-:W-:Y:S01]  /*22e0*/  UMOV UR17, 0x40000040 ;  /* 0x4000004000117882 */ /* 0x000fe20000000000 */
[----:B------:R-:W-:Y:S01]  /*22f0*/  UISETP.NE.AND UP0, UPT, UR7, 0x4, UPT ;  /* 0x000000040700788c */ /* 0x000fe2000bf05270 */
[----:B------:R-:W-:Y:S01]  /*2300*/  UMOV UR19, 0x40000040 ;  /* 0x4000004000137882 */ /* 0x000fe20000000000 */
[----:B------:R-:W-:Y:S02]  /*2310*/  UMOV UR6, 0x4 ;  /* 0x0000000400067882 */ /* 0x000fe40000000000 */
[----:B------:R-:W-:-:S06]  /*2320*/  USEL UR7, URZ, 0x1, UP0 ;  /* 0x000000013f077887 */ /* 0x000fcc0008000000 */
[----:B------:R-:W-:-:S04]  /*2330*/  ISETP.NE.AND P0, PT, RZ, UR7, PT ;  /* 0x00000007ff007c0c */ /* 0x000fc8000bf05270 */
[----:B------:R-:W-:Y:S09]  /*2340*/  QGMMA.64x192x32.F32.E4M3.E4M3 R24, gdesc[UR16], R24, gsb0 ;  /* 0x02e00000101879f3 */ /* 0x000ff20008000818 */
[----:B------:R-:W-:Y:S05]  /*2350*/  @!P0 BRA `(.L_x_25) ;  /* 0x0000000400888947 */ /* 0x000fea0003800000 */
[----:B------:R-:W-:Y:S02]  /*2360*/  WARPGROUP.DEPBAR.LE gsb0, 0x0 ;  /* 0x00008000000079c5 */ /* 0x000fe40000010000 */
[----:B------:R-:W-:-:S01]  /*2370*/  FADD R211, RZ, R24 ;  /* 0x00000018ffd37221 */ /* 0x000fc20000000000 */
[----:B------:R-:W-:Y:S01]  /*2380*/  FADD R210, RZ, R25 ;  /* 0x00000019ffd27221 */ /* 0x000fe20000000000 */
        /* <DEDUP_REMOVED lines=94> */
[----:B------:R-:W-:-:S06]  /*2970*/  UMOV UR6, URZ ;  /* 0x0000003f00067c82 */ /* 0x000fcc0008000000 */
.L_x_25:
[----:B------:R-:W-:-:S04]  /*2980*/  UIADD3 UR20, UR5, 0x1, URZ ;  /* 0x0000000105147890 */ /* 0x000fc8000fffe03f */
[----:B------:R-:W-:-:S04]  /*2990*/  UISETP.NE.AND UP0, UPT, UR20, 0x7, UPT ;  /* 0x000000071400788c */ /* 0x000fc8000bf05270 */
[----:B------:R-:W-:Y:S02]  /*29a0*/  USEL UR8, URZ, 0x1, UP0 ;  /* 0x000000013f087887 */ /* 0x000fe40008000000 */
[----:B------:R-:W-:Y:S02]  /*29b0*/  USEL UR20, UR20, URZ, UP0 ;  /* 0x0000003f14147287 */ /* 0x000fe40008000000 */
[----:B------:R-:W-:-:S06]  /*29c0*/  ULOP3.LUT UR8, UR4, UR8, URZ, 0x3c, !UPT ;  /* 0x0000000804087292 */ /* 0x000fcc000f8e3c3f */
[----:B------:R-:W-:Y:S01]  /*29d0*/  IMAD.U32 R216, RZ, RZ, UR8 ;  /* 0x00000008ffd87e24 */ /* 0x000fe2000f8e00ff */
[----:B------:R-:W-:-:S06]  /*29e0*/  UMOV UR8, 0x1 ;  /* 0x0000000100087882 */ /* 0x000fcc0000000000 */
.L_x_20:
[----:B------:R-:W-:-:S06]  /*29f0*/  UISETP.GE.AND UP0, UPT, UR10, 0x1, UPT ;  /* 0x000000010a00788c */ /* 0x000fcc000bf06270 */
[----:B------:R-:W-:-:S13]  /*2a00*/  PLOP3.LUT P0, PT, PT, PT, UP0, 0x80, 0x0 ;  /* 0x000000000000781c */ /* 0x000fda0003f0f008 */
[----:B------:R-:W-:Y:S05]  /*2a10*/  @!P0 BRA `(.L_x_26) ;  /* 0x0000000800b88947 */ /* 0x000fea0003800000 */
[----:B------:R-:W-:Y:S01]  /*2a20*/  IMAD.U32 R212, RZ, RZ, UR10 ;  /* 0x0000000affd47e24 */ /* 0x000fe2000f8e00ff */
[----:B------:R-:W-:Y:S01]  /*2a30*/  ULDC UR24, c[0x0][0x50c] ;  /* 0x0001430000187ab9 */ /* 0x000fe20000000800 */
[----:B------:R-:W-:-:S07]  /*2a40*/  IMAD.U32 R213, RZ, RZ, UR5 ;  /* 0x00000005ffd57e24 */ /* 0x000fce000f8e00ff */
.L_x_34:
[----:B------:R-:W-:-:S13]  /*2a50*/  ISETP.NE.AND P1, PT, R15, 0x3, PT ;  /* 0x000000030f00780c */ /* 0x000fda0003f25270 */
[----:B------:R-:W-:Y:S05]  /*2a60*/  @!P1 BRA `(.L_x_27) ;  /* 0x0000000000049947 */ /* 0x000fea0003800000 */
[----:B------:R-:W-:Y:S01]  /*2a70*/  BPT.TRAP 0x1 ;  /* 0x000000040000795c */ /* 0x000fe20000300000 */
.L_x_27:
[----:B------:R-:W-:Y:S01]  /*2a80*/  ULEA UR16, UR20, UR9, 0x3 ;  /* 0x0000000914107291 */ /* 0x000fe2000f8e183f */
[----:B------:R-:W-:-:S08]  /*2a90*/  SHF.L.U32 R214, R216, 0x1f, RZ ;  /* 0x0000001fd8d67819 */ /* 0x000fd000000006ff */
[----:B------:R0:W1:Y:S01]  /*2aa0*/  SYNCS.PHASECHK.TRANS64.TRYWAIT P0, [UR16], R214 ;  /* 0x000000d6ff0075a7 */ /* 0x0000620008000150 */
[----:B------:R-:W-:Y:S05]  /*2ab0*/  @!P1 BRA `(.L_x_28) ;  /* 0x0000000000049947 */ /* 0x000fea0003800000 */
[----:B------:R-:W-:Y:S01]  /*2ac0*/  BPT.TRAP 0x1 ;  /* 0x000000040000795c */ /* 0x000fe20000300000 */
.L_x_28:
[----:B-1----:R-:W-:Y:S05]  /*2ad0*/  @P0 BRA `(.L_x_29) ;  /* 0x0000000000080947 */ /* 0x002fea0003800000 */
[----:B------:R-:W1:Y:S02]  /*2ae0*/  SYNCS.PHASECHK.TRANS64.TRYWAIT P0, [UR16], R214 ;  /* 0x000000d6ff0075a7 */ /* 0x000e640008000150 */
[----:B-1----:R-:W-:Y:S05]  /*2af0*/  @!P0 BRA `(.L_x_30) ;  /* 0x0000009400748947 */ /* 0x002fea0003800000 */
.L_x_29:
[----:B------:R-:W-:Y:S01]  /*2b00*/  UIADD3 UR16, UR9, 0x180, URZ ;  /* 0x0000018009107890 */ /* 0x000fe2000fffe03f */
[----:B------:R-:W-:Y:S01]  /*2b10*/  WARPGROUP.ARRIVE ;  /* 0x00000000000079c5 */ /* 0x000fe20000000000 */
[----:B------:R-:W-:Y:S02]  /*2b20*/  UIADD3 UR17, UR9, 0xe180, URZ ;  /* 0x0000e18009117890 */ /* 0x000fe4000fffe03f */
[----:B------:R-:W-:Y:S02]  /*2b30*/  UISETP.NE.AND UP0, UPT, UR7, URZ, UPT ;  /* 0x0000003f0700728c */ /* 0x000fe4000bf05270 */
[----:B------:R-:W-:Y:S02]  /*2b40*/  USHF.R.U32.HI UR16, URZ, 0x4, UR16 ;  /* 0x000000043f107899 */ /* 0x000fe40008011610 */
[----:B------:R-:W-:Y:S02]  /*2b50*/  USHF.R.U32.HI UR17, URZ, 0x4, UR17 ;  /* 0x000000043f117899 */ /* 0x000fe40008011611 */
[----:B------:R-:W-:-:S02]  /*2b60*/  USEL UR8, UR8, URZ, !UP0 ;  /* 0x0000003f08087287 */ /* 0x000fc4000c000000 */
[----:B------:R-:W-:Y:S02]  /*2b70*/  ULOP3.LUT UR16, UR16, 0x3fff, URZ, 0xc0, !UPT ;  /* 0x00003fff10107892 */ /* 0x000fe4000f8ec03f */
[----:B------:R-:W-:Y:S02]  /*2b80*/  ULOP3.LUT UR17, UR17, 0x3fff, URZ, 0xc0, !UPT ;  /* 0x00003fff11117892 */ /* 0x000fe4000f8ec03f */
[----:B------:R-:W-:Y:S02]  /*2b90*/  UISETP.NE.U32.AND UP0, UPT, UR8, URZ, UPT ;  /* 0x0000003f0800728c */ /* 0x000fe4000bf05070 */
[----:B------:R-:W-:Y:S02]  /*2ba0*/  ULOP3.LUT UR7, UR16, 0x10000, URZ, 0xfc, !UPT ;  /* 0x0001000010077892 */ /* 0x000fe4000f8efc3f */
[----:B------:R-:W-:Y:S02]  /*2bb0*/  ULOP3.LUT UR8, UR17, 0x10000, URZ, 0xfc, !UPT ;  /* 0x0001000011087892 */ /* 0x000fe4000f8efc3f */
[----:B------:R-:W-:-:S02]  /*2bc0*/  ULEA UR7, UR20, UR7, 0x9 ;  /* 0x0000000714077291 */ /* 0x000fc4000f8e483f */
[----:B------:R-:W-:Y:S01]  /*2bd0*/  UIMAD UR8, UR20, 0x600, UR8 ;  /* 0x00000600140878a4 */ /* 0x000fe2000f8e0208 */
[----:B------:R-:W-:Y:S01]  /*2be0*/  UMOV UR17, 0x40000040 ;  /* 0x4000004000117882 */ /* 0x000fe20000000000 */
[----:B------:R-:W-:Y:S01]  /*2bf0*/  UMOV UR19, 0x40000040 ;  /* 0x4000004000137882 */ /* 0x000fe20000000000 */
[----:B------:R-:W-:Y:S02]  /*2c00*/  UIADD3 UR6, UR6, 0x4, URZ ;  /* 0x0000000406067890 */ /* 0x000fe4000fffe03f */
[----:B------:R-:W-:Y:S02]  /*2c10*/  UMOV UR16, UR7 ;  /* 0x0000000700107c82 */ /* 0x000fe40008000000 */
[----:B------:R-:W-:Y:S02]  /*2c20*/  UMOV UR18, UR8 ;  /* 0x0000000800127c82 */ /* 0x000fe40008000000 */
[----:B------:R-:W-:Y:S01]  /*2c30*/  QGMMA.64x192x32.F32.E4M3.E4M3 R24, gdesc[UR16], R24, UP0 ;  /* 0x02e00000101879f3 */ /* 0x000fe2000bf00818 */
[----:B------:R-:W-:-:S02]  /*2c40*/  UIADD3 UR16, UR7, 0x2, URZ ;  /* 0x0000000207107890 */ /* 0x000fc4000fffe03f */
[----:B------:R-:W-:Y:S01]  /*2c50*/  UIADD3 UR18, UR8, 0x2, URZ ;  /* 0x0000000208127890 */ /* 0x000fe2000fffe03f */
[----:B------:R-:W-:Y:S01]  /*2c60*/  UMOV UR17, 0x40000040 ;  /* 0x4000004000117882 */ /* 0x000fe20000000000 */
[----:B------:R-:W-:Y:S01]  /*2c70*/  UMOV UR19, 0x40000040 ;  /* 0x4000004000137882 */ /* 0x000fe20000000000 */
[----:B------:R-:W-:-:S14]  /*2c80*/  UISETP.NE.AND UP0, UPT, UR6, UR24, UPT ;  /* 0x000000180600728c */ /* 0x000fdc000bf05270 */
        /* <DEDUP_REMOVED lines=8> */
[----:B------:R-:W-:Y:S01]  /*2d10*/  UMOV UR17, 0x40000040 ;  /* 0x4000004000117882 */ /* 0x000fe20000000000 */
[----:B------:R-:W-:Y:S01]  /*2d20*/  UMOV UR19, 0x40000040 ;  /* 0x4000004000137882 */ /* 0x000fe20000000000 */
[----:B------:R-:W-:-:S06]  /*2d30*/  USEL UR7, URZ, 0x1, UP0 ;  /* 0x000000013f077887 */ /* 0x000fcc0008000000 */
[----:B------:R-:W-:-:S08]  /*2d40*/  ISETP.NE.AND P0, PT, RZ, UR7, PT ;  /* 0x00000007ff007c0c */ /* 0x000fd0000bf05270 */
[----:B------:R-:W-:Y:S03]  /*2d50*/  QGMMA.64x192x32.F32.E4M3.E4M3 R24, gdesc[UR16], R24, gsb0 ;  /* 0x02e00000101879f3 */ /* 0x000fe60008000818 */
[----:B------:R-:W-:Y:S02]  /*2d60*/  WARPGROUP.DEPBAR.LE gsb0, 0x1 ;  /* 0x00008000000079c5 */ /* 0x000fe40000010100 */
[----:B------:R-:W-:Y:S05]  /*2d70*/  @!P0 BRA `(.L_x_31) ;  /* 0x0000000400888947 */ /* 0x000fea0003800000 */
[----:B------:R-:W-:Y:S02]  /*2d80*/  WARPGROUP.DEPBAR.LE gsb0, 0x0 ;  /* 0x00008000000079c5 */ /* 0x000fe40000010000 */
[----:B------:R-:W-:-:S01]  /*2d90*/  FADD R211, R24, R211 ;  /* 0x000000d318d37221 */ /* 0x000fc20000000000 */
[----:B------:R-:W-:Y:S01]  /*2da0*/  FADD R210, R25, R210 ;  /* 0x000000d219d27221 */ /* 0x000fe20000000000 */
        /* <DEDUP_REMOVED lines=94> */
[----:B------:R-:W-:-:S06]  /*3390*/  UMOV UR6, URZ ;  /* 0x0000003f00067c82 */ /* 0x000fcc0008000000 */
.L_x_31:
[----:B------:R-:W-:Y:S05]  /*33a0*/  @!P1 BRA `(.L_x_32) ;  /* 0x0000000000049947 */ /* 0x000fea0003800000 */
[----:B------:R-:W-:Y:S01]  /*33b0*/  BPT.TRAP 0x1 ;  /* 0x000000040000795c */ /* 0x000fe20000300000 */
.L_x_32:
[----:B------:R-:W-:-:S13]  /*33c0*/  ISETP.NE.AND P0, PT, R12, RZ, PT ;  /* 0x000000ff0c00720c */ /* 0x000fda0003f05270 */
[----:B01----:R-:W-:-:S05]  /*33d0*/  @P0 LEA R214, R213, UR9, 0x3 ;  /* 0x00000009d5d60c11 */ /* 0x003fca000f8e18ff */
[----:B------:R-:W-:-:S05]  /*33e0*/  @P0 VIADD R214, R214, 0x38 ;  /* 0x00000038d6d60836 */ /* 0x000fca0000000000 */
[----:B------:R-:W-:-:S04]  /*33f0*/  @P0 PRMT R214, R13, 0x654, R214 ;  /* 0x000006540dd60816 */ /* 0x000fc800000000d6 */
[----:B------:R0:W-:Y:S01]  /*3400*/  @P0 SYNCS.ARRIVE.TRANS64.RED.A1T0 RZ, [R214+URZ], RZ ;  /* 0x000000ffd6ff09a7 */ /* 0x0001e2000810043f */
[----:B------:R-:W-:-:S13]  /*3410*/  ISETP.GT.U32.AND P0, PT, R7, 0x1, PT ;  /* 0x000000010700780c */ /* 0x000fda0003f04070 */
[----:B0-----:R-:W-:Y:S05]  /*3420*/  @P0 BRA `(.L_x_33) ;  /* 0x0000000000040947 */ /* 0x001fea0003800000 */
[----:B------:R-:W-:Y:S01]  /*3430*/  BPT.TRAP 0x1 ;  /* 0x000000040000795c */ /* 0x000fe20000300000 */
.L_x_33:
[----:B------:R-:W-:Y:S01]  /*3440*/  UIADD3 UR20, UR20, 0x1, URZ ;  /* 0x0000000114147890 */ /* 0x000fe2000fffe03f */
[C---:B------:R-:W-:Y:S01]  /*3450*/  ISETP.GT.AND P1, PT, R212.reuse, 0x1, PT ;  /* 0x00000001d400780c */ /* 0x040fe20003f24270 */
[----:B------:R-:W-:Y:S02]  /*3460*/  VIADD R213, R213, 0x1 ;  /* 0x00000001d5d57836 */ /* 0x000fe40000000000 */
[----:B------:R-:W-:Y:S01]  /*3470*/  UISETP.NE.AND UP0, UPT, UR20, 0x7, UPT ;  /* 0x000000071400788c */ /* 0x000fe2000bf05270 */
[----:B------:R-:W-:Y:S02]  /*3480*/  VIADD R212, R212, 0xffffffff ;  /* 0xffffffffd4d47836 */ /* 0x000fe40000000000 */
[C---:B------:R-:W-:Y:S01]  /*3490*/  ISETP.NE.AND P0, PT, R213.reuse, 0x7, PT ;  /* 0x00000007d500780c */ /* 0x040fe20003f05270 */
[----:B------:R-:W-:Y:S02]  /*34a0*/  USEL UR8, URZ, 0x1, UP0 ;  /* 0x000000013f087887 */ /* 0x000fe40008000000 */
[----:B------:R-:W-:Y:S01]  /*34b0*/  USEL UR20, UR20, URZ, UP0 ;  /* 0x0000003f14147287 */ /* 0x000fe20008000000 */
[----:B------:R-:W-:-:S03]  /*34c0*/  SEL R213, R213, RZ, P0 ;  /* 0x000000ffd5d57207 */ /* 0x000fc60000000000 */
[----:B------:R-:W-:Y:S01]  /*34d0*/  LOP3.LUT R216, R216, UR8, RZ, 0x3c, !PT ;  /* 0x00000008d8d87c12 */ /* 0x000fe2000f8e3cff */
[----:B------:R-:W-:Y:S01]  /*34e0*/  UMOV UR8, 0x1 ;  /* 0x0000000100087882 */ /* 0x000fe20000000000 */
[----:B------:R-:W-:Y:S06]  /*34f0*/  @P1 BRA `(.L_x_34) ;  /* 0xfffffff400541947 */ /* 0x000fec000383ffff */
.L_x_26:
[----:B------:R-:W-:Y:S01]  /*3500*/  UISETP.NE.AND UP0, UPT, UR6, URZ, UPT ;  /* 0x0000003f0600728c */ /* 0x000fe2000bf05270 */
[----:B------:R-:W0:Y:S01]  /*3510*/  LDC R212, c[0x0][0x28c] ;  /* 0x0000a300ffd47b82 */ /* 0x000e220000000800 */
[----:B------:R-:W-:Y:S02]  /*3520*/  IMAD.U32 R213, RZ, RZ, UR23 ;  /* 0x00000017ffd57e24 */ /* 0x000fe4000f8e00ff */
[----:B------:R-:W-:-:S06]  /*3530*/  USEL UR6, URZ, 0x1, !UP0 ;  /* 0x000000013f067887 */ /* 0x000fcc000c000000 */
[----:B------:R-:W-:-:S13]  /*3540*/  ISETP.NE.AND P0, PT, RZ, UR6, PT ;  /* 0x00000006ff007c0c */ /* 0x000fda000bf05270 */
[----:B------:R-:W-:Y:S05]  /*3550*/  @!P0 BRA `(.L_x_35) ;  /* 0x0000000400848947 */ /* 0x000fea0003800000 */
[----:B------:R-:W-:Y:S02]  /*3560*/  WARPGROUP.DEPBAR.LE gsb0, 0x0 ;  /* 0x00008000000079c5 */ /* 0x000fe40000010000 */
[----:B------:R-:W-:Y:S01]  /*3570*/  FADD R211, R24, R211 ;  /* 0x000000d318d37221 */ /* 0x000fe20000000000 */
        /* <DEDUP_REMOVED lines=94> */
[----:B------:R-:W-:-:S07]  /*3b60*/  FADD R18, R18, R119 ;  /* 0x0000007712127221 */ /* 0x000fce0000000000 */
.L_x_35:
[----:B0-----:R-:W-:Y:S01]  /*3b70*/  ISETP.GE.AND P0, PT, R212, 0x1, PT ;  /* 0x00000001d400780c */ /* 0x001fe20003f06270 */
[----:B------:R0:W-:Y:S01]  /*3b80*/  SYNCS.ARRIVE.TRANS64.A1T0 RZ, [R213+UR22], RZ ;  /* 0x000000ffd5ff79a7 */ /* 0x0001e20008100016 */
[----:B------:R-:W-:-:S11]  /*3b90*/  WARPGROUP.DEPBAR.LE gsb0, 0x0 ;  /* 0x00008000000079c5 */ /* 0x000fd60000010000 */
[----:B------:R-:W-:Y:S05]  /*3ba0*/  @!P0 BRA `(.L_x_36) ;  /* 0x0000000000548947 */ /* 0x000fea0003800000 */
[----:B------:R-:W-:-:S13]  /*3bb0*/  ISETP.NE.AND P0, PT, R15, 0x3, PT ;  /* 0x000000030f00780c */ /* 0x000fda0003f05270 */
[----:B------:R-:W-:Y:S05]  /*3bc0*/  @!P0 BRA `(.L_x_37) ;  /* 0x0000000000048947 */ /* 0x000fea0003800000 */
[----:B------:R-:W-:Y:S01]  /*3bd0*/  BPT.TRAP 0x1 ;  /* 0x000000040000795c */ /* 0x000fe20000300000 */
.L_x_37:
[----:B------:R-:W-:Y:S01]  /*3be0*/  ISETP.NE.AND P0, PT, R12, RZ, PT ;  /* 0x000000ff0c00720c */ /* 0x000fe20003f05270 */
[----:B------:R-:W-:Y:S01]  /*3bf0*/  BSSY B0, `(.L_x_38) ;  /* 0x000000e000007945 */ /* 0x000fe20003800000 */
[----:B------:R-:W-:-:S11]  /*3c00*/  ISETP.GT.U32.AND P1, PT, R7, 0x1, PT ;  /* 0x000000010700780c */ /* 0x000fd60003f24070 */
[----:B------:R-:W-:Y:S05]  /*3c10*/  @!P0 BRA `(.L_x_39) ;  /* 0x00000000002c8947 */ /* 0x000fea0003800000 */
[----:B------:R-:W-:-:S04]  /*3c20*/  UIADD3 UR8, UR10, UR5, URZ ;  /* 0x000000050a087290 */ /* 0x000fc8000fffe03f */
[----:B------:R-:W-:-:S04]  /*3c30*/  UIMAD.WIDE.U32 UR6, UR8, 0x24924925, URZ ;  /* 0x24924925080678a5 */ /* 0x000fc8000f8e003f */
[----:B------:R-:W-:-:S04]  /*3c40*/  UIADD3 UR6, UR8, -UR7, URZ ;  /* 0x8000000708067290 */ /* 0x000fc8000fffe03f */
[----:B------:R-:W-:-:S04]  /*3c50*/  ULEA.HI UR6, UR6, UR7, URZ, 0x1f ;  /* 0x0000000706067291 */ /* 0x000fc8000f8ff83f */
[----:B------:R-:W-:-:S04]  /*3c60*/  USHF.R.U32.HI UR6, URZ, 0x2, UR6 ;  /* 0x000000023f067899 */ /* 0x000fc80008011606 */
[----:B------:R-:W-:-:S04]  /*3c70*/  UIMAD UR6, UR6, -0x7, UR8 ;  /* 0xfffffff9060678a4 */ /* 0x000fc8000f8e0208 */
[----:B------:R-:W-:-:S04]  /*3c80*/  ULEA UR6, UR6, UR9, 0x3 ;  /* 0x0000000906067291 */ /* 0x000fc8000f8e183f */
[----:B------:R-:W-:-:S06]  /*3c90*/  UIADD3 UR6, UR6, 0x38, URZ ;  /* 0x0000003806067890 */ /* 0x000fcc000fffe03f */
[----:B------:R-:W-:-:S05]  /*3ca0*/  IMAD.U32 R24, RZ, RZ, UR6 ;  /* 0x00000006ff187e24 */ /* 0x000fca000f8e00ff */
[----:B------:R-:W-:-:S04]  /*3cb0*/  PRMT R24, R13, 0x654, R24 ;  /* 0x000006540d187816 */ /* 0x000fc80000000018 */
[----:B------:R1:W-:Y:S03]  /*3cc0*/  SYNCS.ARRIVE.TRANS64.RED.A1T0 RZ, [R24+URZ], RZ ;  /* 0x000000ff18ff79a7 */ /* 0x0003e6000810043f */
.L_x_39:
[----:B------:R-:W-:Y:S05]  /*3cd0*/  BSYNC B0 ;  /* 0x0000000000007941 */ /* 0x000fea0003800000 */
.L_x_38:
[----:B------:R-:W-:Y:S05]  /*3ce0*/  @P1 BRA `(.L_x_36) ;  /* 0x0000000000041947 */ /* 0x000fea0003800000 */
[----:B------:R-:W-:Y:S01]  /*3cf0*/  BPT.TRAP 0x1 ;  /* 0x000000040000795c */ /* 0x000fe20000300000 */
.L_x_36:
[----:B------:R-:W-:Y:S01]  /*3d00*/  SHF.L.U32 R26, R16, 0x1f, RZ ;  /* 0x0000001f101a7819 */ /* 0x000fe200000006ff */
[----:B------:R-:W-:Y:S01]  /*3d10*/  UIADD3 UR8, UR21, UR5, URZ ;  /* 0x0000000515087290 */ /* 0x000fe2000fffe03f */
[----:B------:R-:W4:Y:S01]  /*3d20*/  LDC R33, c[0x0][0x288] ;  /* 0x0000a200ff217b82 */ /* 0x000f220000000800 */
[----:B------:R-:W-:Y:S01]  /*3d30*/  UISETP.GE.U32.AND UP1, UPT, UR21, 0x7, UPT ;  /* 0x000000071500788c */ /* 0x000fe2000bf26070 */
[----:B-1----:R-:W-:Y:S01]  /*3d40*/  IMAD.SHL.U32 R24, R14, 0x2, RZ ;  /* 0x000000020e187824 */ /* 0x002fe200078e00ff */
[----:B------:R-:W-:Y:S02]  /*3d50*/  UISETP.GT.U32.AND UP0, UPT, UR8, 0x6, UPT ;  /* 0x000000060800788c */ /* 0x000fe4000bf04070 */
[----:B------:R-:W-:Y:S02]  /*3d60*/  UIMAD.WIDE.U32 UR6, UR8, 0x24924925, URZ ;  /* 0x24924925080678a5 */ /* 0x000fe4000f8e003f */
[----:B------:R-:W-:Y:S01]  /*3d70*/  UISETP.LT.U32.AND UP0, UPT, UR21, 0x7, UP0 ;  /* 0x000000071500788c */ /* 0x000fe20008701070 */
[----:B------:R-:W1:Y:S01]  /*3d80*/  SYNCS.PHASECHK.TRANS64.TRYWAIT P0, [UR11+0x8], R26 ;  /* 0x0000081aff0075a7 */ /* 0x000e62000800014b */
[----:B------:R-:W-:Y:S01]  /*3d90*/  UIADD3 UR5, UR8, -UR7, URZ ;  /* 0x8000000708057290 */ /* 0x000fe2000fffe03f */
[----:B------:R-:W-:Y:S01]  /*3da0*/  SHF.R.S32.HI R25, RZ, 0x1f, R24 ;  /* 0x0000001fff197819 */ /* 0x000fe20000011418 */
[----:B------:R-:W-:-:S02]  /*3db0*/  USEL UR6, URZ, 0x1, !UP0 ;  /* 0x000000013f067887 */ /* 0x000fc4000c000000 */
[----:B------:R-:W-:Y:S02]  /*3dc0*/  ULEA.HI UR5, UR5, UR7, URZ, 0x1f ;  /* 0x0000000705057291 */ /* 0x000fe4000f8ff83f */
[----:B------:R-:W-:Y:S02]  /*3dd0*/  ULOP3.LUT UR4, UR4, UR6, URZ, 0x3c, !UPT ;  /* 0x0000000604047292 */ /* 0x000fe4000f8e3c3f */
[----:B------:R-:W-:-:S04]  /*3de0*/  USHF.R.U32.HI UR5, URZ, 0x2, UR5 ;  /* 0x000000023f057899 */ /* 0x000fc80008011605 */
[----:B------:R-:W-:Y:S02]  /*3df0*/  @UP1 ULOP3.LUT UR4, UR4, 0x1, UR5, 0x78, !UPT ;  /* 0x0000000104041892 */ /* 0x000fe4000f8e7805 */
[----:B------:R-:W-:Y:S01]  /*3e00*/  UIMAD UR5, UR5, -0x7, UR8 ;  /* 0xfffffff9050578a4 */ /* 0x000fe2000f8e0208 */
[----:B-1--4-:R-:W-:Y:S11]  /*3e10*/  @!P0 BRA `(.L_x_40) ;  /* 0x0000008000c48947 */ /* 0x012ff60003800000 */
.L_x_265:
[----:B------:R-:W-:Y:S01]  /*3e20*/  IMAD.SHL.U32 R34, R6, 0x40, RZ ;  /* 0x0000004006227824 */ /* 0x000fe200078e00ff */
[----:B------:R-:W-:Y:S01]  /*3e30*/  ULDC UR8, c[0x0][0x284] ;  /* 0x0000a10000087ab9 */ /* 0x000fe20000000800 */
[----:B------:R-:W-:Y:S01]  /*3e40*/  IMAD R35, R5, 0xc0, RZ ;  /* 0x000000c005237824 */ /* 0x000fe200078e02ff */
[----:B------:R-:W-:Y:S01]  /*3e50*/  SHF.R.S32.HI R37, RZ, 0x1f, R4 ;  /* 0x0000001fff257819 */ /* 0x000fe20000011404 */
[----:B------:R-:W-:Y:S01]  /*3e60*/  ULDC.64 UR6, c[0x0][0x5d0] ;  /* 0x0001740000067ab9 */ /* 0x000fe20000000a00 */
[----:B------:R-:W-:Y:S01]  /*3e70*/  ISETP.GE.AND P0, PT, R34, UR8, PT ;  /* 0x0000000822007c0c */ /* 0x000fe2000bf06270 */
[----:B-1----:R-:W-:Y:S01]  /*3e80*/  IMAD.WIDE.U32 R26, R4, UR6, R24 ;  /* 0x00000006041a7c25 */ /* 0x002fe2000f8e0018 */
[----:B------:R-:W-:Y:S02]  /*3e90*/  SHF.R.S32.HI R36, RZ, 0x1f, R35 ;  /* 0x0000001fff247819 */ /* 0x000fe40000011423 */
[----:B------:R-:W-:Y:S01]  /*3ea0*/  ISETP.GE.OR P0, PT, R35, R33, P0 ;  /* 0x000000212300720c */ /* 0x000fe20000706670 */
[----:B------:R-:W-:Y:S01]  /*3eb0*/  IMAD R5, R37, UR6, RZ ;  /* 0x0000000625057c24 */ /* 0x000fe2000f8e02ff */
[----:B------:R-:W-:-:S03]  /*3ec0*/  IADD3 R28, P1, R35, R26, RZ ;  /* 0x0000001a231c7210 */ /* 0x000fc60007f3e0ff */
[----:B------:R-:W-:-:S05]  /*3ed0*/  IMAD R5, R4, UR7, R5 ;  /* 0x0000000704057c24 */ /* 0x000fca000f8e0205 */
[----:B------:R-:W-:-:S03]  /*3ee0*/  IADD3.X R29, R36, R27, R5, P1, !PT ;  /* 0x0000001b241d7210 */ /* 0x000fc60000ffe405 */
[----:B------:R-:W-:Y:S05]  /*3ef0*/  @P0 BRA `(.L_x_41) ;  /* 0x0000006800380947 */ /* 0x000fea0003800000 */
[----:B------:R-:W1:Y:S01]  /*3f00*/  LDC.64 R26, c[0x0][0x5c8] ;  /* 0x00017200ff1a7b82 */ /* 0x000e620000000a00 */
[----:B------:R-:W-:Y:S01]  /*3f10*/  IMAD.WIDE R30, R6, 0x40, R164 ;  /* 0x00000040061e7825 */ /* 0x000fe200078e02a4 */
[----:B------:R-:W-:Y:S01]  /*3f20*/  ULDC.64 UR6, c[0x0][0x5c0] ;  /* 0x0001700000067ab9 */ /* 0x000fe20000000a00 */
[----:B------:R-:W-:Y:S02]  /*3f30*/  BSSY B0, `(.L_x_41) ;  /* 0x000068a000007945 */ /* 0x000fe40003800000 */
[----:B------:R-:W-:Y:S02]  /*3f40*/  IMAD R6, R14, -0x2, R33 ;  /* 0xfffffffe0e067824 */ /* 0x000fe400078e0221 */
[----:B------:R-:W-:Y:S02]  /*3f50*/  IMAD.IADD R34, R17, 0x1, -R34 ;  /* 0x0000000111227824 */ /* 0x000fe400078e0a22 */
[----:B------:R-:W-:Y:S02]  /*3f60*/  IMAD.IADD R6, R6, 0x1, -R35 ;  /* 0x0000000106067824 */ /* 0x000fe400078e0a23 */
[----:B-1----:R-:W-:-:S02]  /*3f70*/  IMAD R5, R31, R26, RZ ;  /* 0x0000001a1f057224 */ /* 0x002fc400078e02ff */
[----:B------:R-:W-:-:S04]  /*3f80*/  IMAD.WIDE.U32 R28, R30, R26, R28 ;  /* 0x0000001a1e1c7225 */ /* 0x000fc800078e001c */
[----:B------:R-:W-:Y:S01]  /*3f90*/  IMAD R5, R30, R27, R5 ;  /* 0x0000001b1e057224 */ /* 0x000fe200078e0205 */
[----:B------:R-:W-:Y:S02]  /*3fa0*/  LEA R32, P0, R26, R28, 0x3 ;  /* 0x0000001c1a207211 */ /* 0x000fe400078018ff */
[----:B------:R-:W-:Y:S01]  /*3fb0*/  IADD3 R28, P1, R28, UR6, RZ ;  /* 0x000000061c1c7c10 */ /* 0x000fe2000ff3e0ff */
[----:B------:R-:W-:Y:S01]  /*3fc0*/  IMAD.IADD R5, R29, 0x1, R5 ;  /* 0x000000011d057824 */ /* 0x000fe200078e0205 */
[----:B------:R-:W-:-:S04]  /*3fd0*/  IADD3 R32, P3, R32, UR6, RZ ;  /* 0x0000000620207c10 */ /* 0x000fc8000ff7e0ff */
[----:B------:R-:W-:Y:S02]  /*3fe0*/  LEA.HI.X R26, R26, R5, R27, 0x3, P0 ;  /* 0x000000051a1a7211 */ /* 0x000fe400000f1c1b */
[----:B---3-5:R-:W-:Y:S02]  /*3ff0*/  FSETP.NEU.AND P0, PT, R10, RZ, PT ;  /* 0x000000ff0a00720b */ /* 0x028fe40003f0d000 */
[----:B------:R-:W-:Y:S02]  /*4000*/  IADD3.X R29, R5, UR7, RZ, P1, !PT ;  /* 0x00000007051d7c10 */ /* 0x000fe40008ffe4ff */
[----:B------:R-:W-:-:S09]  /*4010*/  IADD3.X R33, R26, UR7, RZ, P3, !PT ;  /* 0x000000071a217c10 */ /* 0x000fd20009ffe4ff */
[----:B------:R-:W-:Y:S05]  /*4020*/  @!P0 BRA `(.L_x_42) ;  /* 0x0000004c00e08947 */ /* 0x000fea0003800000 */
[----:B------:R-:W-:Y:S01]  /*4030*/  ULDC.64 UR6, c[0x0][0x5b8] ;  /* 0x00016e0000067ab9 */ /* 0x000fe20000000a00 */
[----:B------:R-:W-:Y:S01]  /*4040*/  ULDC.64 UR16, c[0x0][0x5a8] ;  /* 0x00016a0000107ab9 */ /* 0x000fe20000000a00 */
[----:B------:R-:W-:Y:S01]  /*4050*/  IMAD.WIDE.U32 R24, R4, UR6, R24 ;  /* 0x0000000604187c25 */ /* 0x000fe2000f8e0018 */
[----:B------:R-:W-:Y:S01]  /*4060*/  BSSY B1, `(.L_x_43) ;  /* 0x0000010000017945 */ /* 0x000fe20003800000 */
[----:B------:R-:W-:Y:S02]  /*4070*/  PRMT R26, RZ, 0x7610, R26 ;  /* 0x00007610ff1a7816 */ /* 0x000fe4000000001a */
[----:B------:R-:W-:-:S04]  /*4080*/  IMAD R5, R37, UR6, RZ ;  /* 0x0000000625057c24 */ /* 0x000fc8000f8e02ff */
[----:B------:R-:W-:Y:S01]  /*4090*/  IMAD R5, R4, UR7, R5 ;  /* 0x0000000704057c24 */ /* 0x000fe2000f8e0205 */
[----:B------:R-:W-:Y:S01]  /*40a0*/  IADD3 R4, P0, R35, R24, RZ ;  /* 0x0000001823047210 */ /* 0x000fe20007f1e0ff */
[----:B------:R-:W-:Y:S02]  /*40b0*/  ULDC.64 UR6, c[0x0][0x5b0] ;  /* 0x00016c0000067ab9 */ /* 0x000fe40000000a00 */
[----:B------:R-:W-:Y:S01]  /*40c0*/  IMAD R27, R31, UR6, RZ ;  /* 0x000000061f1b7c24 */ /* 0x000fe2000f8e02ff */
[----:B------:R-:W-:Y:S02]  /*40d0*/  IADD3.X R5, R36, R25, R5, P0, !PT ;  /* 0x0000001924057210 */ /* 0x000fe400007fe405 */
[----:B------:R-:W-:Y:S01]  /*40e0*/  ISETP.GE.AND P0, PT, R34, 0x1, PT ;  /* 0x000000012200780c */ /* 0x000fe20003f06270 */
[C---:B------:R-:W-:Y:S02]  /*40f0*/  IMAD R27, R30.reuse, UR7, R27 ;  /* 0x000000071e1b7c24 */ /* 0x040fe4000f8e021b */
[----:B------:R-:W-:Y:S01]  /*4100*/  IMAD.WIDE.U32 R24, R30, UR6, R4 ;  /* 0x000000061e187c25 */ /* 0x000fe2000f8e0004 */
[----:B------:R-:W-:-:S02]  /*4110*/  ISETP.LT.OR P4, PT, R6, 0x1, !P0 ;  /* 0x000000010600780c */ /* 0x000fc40004781670 */
[----:B------:R-:W-:-:S04]  /*4120*/  IADD3 R24, P1, R24, UR16, RZ ;  /* 0x0000001018187c10 */ /* 0x000fc8000ff3e0ff */
[----:B------:R-:W-:-:S07]  /*4130*/  IADD3.X R25, R25, UR17, R27, P1, !PT ;  /* 0x0000001119197c10 */ /* 0x000fce0008ffe41b */
[----:B------:R-:W-:Y:S05]  /*4140*/  @P4 BRA `(.L_x_44) ;  /* 0x0000000000044947 */ /* 0x000fea0003800000 */
[----:B------:R1:W5:Y:S02]  /*4150*/  LDG.E.U8 R26, desc[UR14][R24.64] ;  /* 0x0000000e181a7981 */ /* 0x000364000c1e1100 */
.L_x_44:
[----:B------:R-:W-:Y:S05]  /*4160*/  BSYNC B1 ;  /* 0x0000000000017941 */ /* 0x000fea0003800000 */
.L_x_43:
[----:B-----5:R-:W-:Y:S01]  /*4170*/  LOP3.LUT R26, R26, 0xff, RZ, 0xc0, !PT ;  /* 0x000000ff1a1a7812 */ /* 0x020fe200078ec0ff */
[----:B------:R-:W-:Y:S01]  /*4180*/  BSSY B1, `(.L_x_45) ;  /* 0x000000b000017945 */ /* 0x000fe20003800000 */
[----:B------:R-:W-:Y:S02]  /*4190*/  ISETP.LT.OR P3, PT, R6, 0x2, !P0 ;  /* 0x000000020600780c */ /* 0x000fe40004761670 */
[----:B------:R-:W-:-:S05]  /*41a0*/  F2FP.F16.E4M3.UNPACK_B R26, R26 ;  /* 0x0000001aff1a723e */ /* 0x000fca00020006ff */
[----:B------:R-:W-:-:S05]  /*41b0*/  HADD2.F32 R27, -RZ, R26.H0_H0 ;  /* 0x2000001aff1b7230 */ /* 0x000fca0000004100 */
[----:B------:R-:W-:-:S04]  /*41c0*/  FMUL R26, R27, R10 ;  /* 0x0000000a1b1a7220 */ /* 0x000fc80000400000 */
[----:B--2---:R-:W-:-:S05]  /*41d0*/  FFMA R26, R211, R11, R26 ;  /* 0x0000000bd31a7223 */ /* 0x004fca000000001a */
[----:B------:R-:W-:Y:S02]  /*41e0*/  F2FP.SATFINITE.E4M3.F32.PACK_AB_MERGE_C R27, RZ, R26, RZ ;  /* 0x0000001aff1b723e */ /* 0x000fe400048070ff */
[----:B------:R-:W-:-:S03]  /*41f0*/  PRMT R26, RZ, 0x7610, R26 ;  /* 0x00007610ff1a7816 */ /* 0x000fc6000000001a */
[----:B------:R2:W-:Y:S01]  /*4200*/  @!P4 STG.E.U8 desc[UR14][R28.64], R27 ;  /* 0x0000001b1c00c986 */ /* 0x0005e2000c10110e */
[----:B------:R-:W-:Y:S05]  /*4210*/  @P3 BRA `(.L_x_46) ;  /* 0x0000000000043947 */ /* 0x000fea0003800000 */
[----:B------:R3:W5:Y:S02]  /*4220*/  LDG.E.U8 R26, desc[UR14][R24.64+0x1] ;  /* 0x0000010e181a7981 */ /* 0x000764000c1e1100 */
.L_x_46:
[----:B------:R-:W-:Y:S05]  /*4230*/  BSYNC B1 ;  /* 0x0000000000017941 */ /* 0x000fea0003800000 */
.L_x_45:
[----:B-----5:R-:W-:Y:S01]  /*4240*/  LOP3.LUT R26, R26, 0xff, RZ, 0xc0, !PT ;  /* 0x000000ff1a1a7812 */ /* 0x020fe200078ec0ff */
[----:B------:R-:W-:Y:S01]  /*4250*/  BSSY B1, `(.L_x_47) ;  /* 0x0000013000017945 */ /* 0x000fe20003800000 */
[----:B------:R-:W-:Y:S02]  /*4260*/  IADD3 R35, P1, R30, 0x8, RZ ;  /* 0x000000081e237810 */ /* 0x000fe40007f3e0ff */
[----:B------:R-:W-:-:S03]  /*4270*/  F2FP.F16.E4M3.UNPACK_B R26, R26 ;  /* 0x0000001aff1a723e */ /* 0x000fc600020006ff */
[----:B------:R-:W-:Y:S01]  /*4280*/  IMAD.X R30, RZ, RZ, R31, P1 ;  /* 0x000000ffff1e7224 */ /* 0x000fe200008e061f */
[----:B------:R-:W-:Y:S01]  /*4290*/  ISETP.GE.AND P1, PT, R34, 0x9, PT ;  /* 0x000000092200780c */ /* 0x000fe20003f26270 */
[----:B--2---:R-:W-:Y:S01]  /*42a0*/  HADD2.F32 R27, -RZ, R26.H0_H0 ;  /* 0x2000001aff1b7230 */ /* 0x004fe20000004100 */
[----:B------:R-:W-:Y:S01]  /*42b0*/  PRMT R26, RZ, 0x7610, R26 ;  /* 0x00007610ff1a7816 */ /* 0x000fe2000000001a */
[----:B------:R-:W-:Y:S01]  /*42c0*/  IMAD R30, R30, UR6, RZ ;  /* 0x000000061e1e7c24 */ /* 0x000fe2000f8e02ff */
[----:B------:R-:W-:Y:S01]  /*42d0*/  ISETP.LT.OR P5, PT, R6, 0x1, !P1 ;  /* 0x000000010600780c */ /* 0x000fe20004fa1670 */
[----:B------:R-:W-:-:S04]  /*42e0*/  IMAD.WIDE.U32 R4, R35, UR6, R4 ;  /* 0x0000000623047c25 */ /* 0x000fc8000f8e0004 */
[----:B------:R-:W-:Y:S01]  /*42f0*/  FMUL R27, R27, R10 ;  /* 0x0000000a1b1b7220 */ /* 0x000fe20000400000 */
[----:B------:R-:W-:-:S03]  /*4300*/  IMAD R35, R35, UR7, R30 ;  /* 0x0000000723237c24 */ /* 0x000fc6000f8e021e */
[----:B------:R-:W-:Y:S01]  /*4310*/  FFMA R27, R210, R11, R27 ;  /* 0x0000000bd21b7223 */ /* 0x000fe2000000001b */
[----:B------:R-:W-:-:S04]  /*4320*/  IADD3 R4, P4, R4, UR16, RZ ;  /* 0x0000001004047c10 */ /* 0x000fc8000ff9e0ff */
[----:B------:R-:W-:Y:S02]  /*4330*/  F2FP.SATFINITE.E4M3.F32.PACK_AB_MERGE_C R27, RZ, R27, RZ ;  /* 0x0000001bff1b723e */ /* 0x000fe400048070ff */
[----:B------:R-:W-:-:S03]  /*4340*/  IADD3.X R5, R5, UR17, R35, P4, !PT ;  /* 0x0000001105057c10 */ /* 0x000fc6000a7fe423 */
[----:B------:R2:W-:Y:S01]  /*4350*/  @!P3 STG.E.U8 desc[UR14][R28.64+0x1], R27 ;  /* 0x0000011b1c00b986 */ /* 0x0005e2000c10110e */
[----:B------:R-:W-:Y:S05]  /*4360*/  @P5 BRA `(.L_x_48) ;  /* 0x0000000000045947 */ /* 0x000fea0003800000 */
[----:B------:R4:W5:Y:S02]  /*4370*/  LDG.E.U8 R26, desc[UR14][R4.64] ;  /* 0x0000000e041a7981 */ /* 0x000964000c1e1100 */
.L_x_48:
[----:B------:R-:W-:Y:S05]  /*4380*/  BSYNC B1 ;  /* 0x0000000000017941 */ /* 0x000fea0003800000 */
.L_x_47:
[----:B-----5:R-:W-:Y:S01]  /*4390*/  LOP3.LUT R26, R26, 0xff, RZ, 0xc0, !PT ;  /* 0x000000ff1a1a7812 */ /* 0x020fe200078ec0ff */
[----:B------:R-:W-:Y:S01]  /*43a0*/  BSSY B1, `(.L_x_49) ;  /* 0x000000b000017945 */ /* 0x000fe20003800000 */
[----:B------:R-:W-:Y:S02]  /*43b0*/  ISETP.LT.OR P3, PT, R6, 0x2, !P1 ;  /* 0x000000020600780c */ /* 0x000fe40004f61670 */
[----:B------:R-:W-:-:S05]  /*43c0*/  F2FP.F16.E4M3.UNPACK_B R26, R26 ;  /* 0x0000001aff1a723e */ /* 0x000fca00020006ff */
[----:B--2---:R-:W-:-:S05]  /*43d0*/  HADD2.F32 R27, -RZ, R26.H0_H0 ;  /* 0x2000001aff1b7230 */ /* 0x004fca0000004100 */
[----:B------:R-:W-:-:S04]  /*43e0*/  FMUL R26, R27, R10 ;  /* 0x0000000a1b1a7220 */ /* 0x000fc80000400000 */
[----:B------:R-:W-:-:S05]  /*43f0*/  FFMA R26, R209, R11, R26 ;  /* 0x0000000bd11a7223 */ /* 0x000fca000000001a */
[----:B------:R-:W-:Y:S02]  /*4400*/  F2FP.SATFINITE.E4M3.F32.PACK_AB_MERGE_C R27, RZ, R26, RZ ;  /* 0x0000001aff1b723e */ /* 0x000fe400048070ff */
[----:B------:R-:W-:-:S03]  /*4410*/  PRMT R26, RZ, 0x7610, R26 ;  /* 0x00007610ff1a7816 */ /* 0x000fc6000000001a */
[----:B------:R2:W-:Y:S01]  /*4420*/  @!P5 STG.E.U8 desc[UR14][R32.64], R27 ;  /* 0x0000001b2000d986 */ /* 0x0005e2000c10110e */
[----:B------:R-:W-:Y:S05]  /*4430*/  @P3 BRA `(.L_x_50) ;  /* 0x0000000000043947 */ /* 0x000fea0003800000 */
[----:B------:R0:W5:Y:S02]  /*4440*/  LDG.E.U8 R26, desc[UR14][R4.64+0x1] ;  /* 0x0000010e041a7981 */ /* 0x000164000c1e1100 */
.L_x_50:
[----:B------:R-:W-:Y:S05]  /*4450*/  BSYNC B1 ;  /* 0x0000000000017941 */ /* 0x000fea0003800000 */
.L_x_49:
[----:B-----5:R-:W-:Y:S01]  /*4460*/  LOP3.LUT R26, R26, 0xff, RZ, 0xc0, !PT ;  /* 0x000000ff1a1a7812 */ /* 0x020fe200078ec0ff */
[----:B------:R-:W-:Y:S01]  /*4470*/  BSSY B1, `(.L_x_51) ;  /* 0x000000b000017945 */ /* 0x000fe20003800000 */
[----:B------:R-:W-:Y:S02]  /*4480*/  ISETP.LT.OR P4, PT, R6, 0x9, !P0 ;  /* 0x000000090600780c */ /* 0x000fe40004781670 */
[----:B------:R-:W-:-:S05]  /*4490*/  F2FP.F16.E4M3.UNPACK_B R26, R26 ;  /* 0x0000001aff1a723e */ /* 0x000fca00020006ff */
[----:B--2---:R-:W-:Y:S01]  /*44a0*/  HADD2.F32 R27, -RZ, R26.H0_H0 ;  /* 0x2000001aff1b7230 */ /* 0x004fe20000004100 */
[----:B------:R-:W-:-:S04]  /*44b0*/  PRMT R26, RZ, 0x7610, R26 ;  /* 0x00007610ff1a7816 */ /* 0x000fc8000000001a */
[----:B------:R-:W-:-:S04]  /*44c0*/  FMUL R27, R27, R10 ;  /* 0x0000000a1b1b7220 */ /* 0x000fc80000400000 */
[----:B------:R-:W-:-:S05]  /*44d0*/  FFMA R27, R208, R11, R27 ;  /* 0x0000000bd01b7223 */ /* 0x000fca000000001b */
[----:B------:R-:W-:-:S05]  /*44e0*/  F2FP.SATFINITE.E4M3.F32.PACK_AB_MERGE_C R27, RZ, R27, RZ ;  /* 0x0000001bff1b723e */ /* 0x000fca00048070ff */
[----:B------:R2:W-:Y:S01]  /*44f0*/  @!P3 STG.E.U8 desc[UR14][R32.64+0x1], R27 ;  /* 0x0000011b2000b986 */ /* 0x0005e2000c10110e */
[----:B------:R-:W-:Y:S05]  /*4500*/  @P4 BRA `(.L_x_52) ;  /* 0x0000000000044947 */ /* 0x000fea0003800000 */
[----:B------:R0:W5:Y:S02]  /*4510*/  LDG.E.U8 R26, desc[UR14][R24.64+0x8] ;  /* 0x0000080e181a7981 */ /* 0x000164000c1e1100 */
.L_x_52:
[----:B------:R-:W-:Y:S05]  /*4520*/  BSYNC B1 ;  /* 0x0000000000017941 */ /* 0x000fea0003800000 */
.L_x_51:
        /* <DEDUP_REMOVED lines=12> */
.L_x_54:
[----:B------:R-:W-:Y:S05]  /*45f0*/  BSYNC B1 ;  /* 0x0000000000017941 */ /* 0x000fea0003800000 */
.L_x_53:
        /* <DEDUP_REMOVED lines=12> */
.L_x_56:
[----:B------:R-:W-:Y:S05]  /*46c0*/  BSYNC B1 ;  /* 0x0000000000017941 */ /* 0x000fea0003800000 */
.L_x_55:
        /* <DEDUP_REMOVED lines=12> */
.L_x_58:
[----:B------:R-:W-:Y:S05]  /*4790*/  BSYNC B1 ;  /* 0x0000000000017941 */ /* 0x000fea0003800000 */
.L_x_57:
        /* <DEDUP_REMOVED lines=12> */
.L_x_60:
[----:B------:R-:W-:Y:S05]  /*4860*/  BSYNC B1 ;  /* 0x0000000000017941 */ /* 0x000fea0003800000 */
.L_x_59:
        /* <DEDUP_REMOVED lines=12> */
.L_x_62:
[----:B------:R-:W-:Y:S05]  /*4930*/  BSYNC B1 ;  /* 0x0000000000017941 */ /* 0x000fea0003800000 */
.L_x_61:
        /* <DEDUP_REMOVED lines=12> */
.L_x_64:
[----:B------:R-:W-:Y:S05]  /*4a00*/  BSYNC B1 ;  /* 0x0000000000017941 */ /* 0x000fea0003800000 */
.L_x_63:
        /* <DEDUP_REMOVED lines=12> */
.L_x_66:
[----:B------:R-:W-:Y:S05]  /*4ad0*/  BSYNC B1 ;  /* 0x0000000000017941 */ /* 0x000fea0003800000 */
.L_x_65:
        /* <DEDUP_REMOVED lines=12> */
.L_x_68:
[----:B------:R-:W-:Y:S05]  /*4ba0*/  BSYNC B1 ;  /* 0x0000000000017941 */ /* 0x000fea0003800000 */
.L_x_67:
        /* <DEDUP_REMOVED lines=12> */
.L_x_70:
[----:B------:R-:W-:Y:S05]  /*4c70*/  BSYNC B1 ;  /* 0x0000000000017941 */ /* 0x000fea0003800000 */
.L_x_69:
        /* <DEDUP_REMOVED lines=12> */
.L_x_72:
[----:B------:R-:W-:Y:S05]  /*4d40*/  BSYNC B1 ;  /* 0x0000000000017941 */ /* 0x000fea0003800000 */
.L_x_71:
        /* <DEDUP_REMOVED lines=12> */
.L_x_74:
[----:B------:R-:W-:Y:S05]  /*4e10*/  BSYNC B1 ;  /* 0x0000000000017941 */ /* 0x000fea0003800000 */
.L_x_73:
        /* <DEDUP_REMOVED lines=12> */
.L_x_76:
[----:B------:R-:W-:Y:S05]  /*4ee0*/  BSYNC B1 ;  /* 0x0000000000017941 */ /* 0x000fea0003800000 */
.L_x_75:
        /* <DEDUP_REMOVED lines=12> */
.L_x_78:
[----:B------:R-:W-:Y:S05]  /*4fb0*/  BSYNC B1 ;  /* 0x0000000000017941 */ /* 0x000fea0003800000 */
.L_x_77:
        /* <DEDUP_REMOVED lines=12> */
.L_x_80:
[----:B------:R-:W-:Y:S05]  /*5080*/  BSYNC B1 ;  /* 0x0000000000017941 */ /* 0x000fea0003800000 */
.L_x_79:
        /* <DEDUP_REMOVED lines=12> */
.L_x_82:
[----:B------:R-:W-:Y:S05]  /*5150*/  BSYNC B1 ;  /* 0x0000000000017941 */ /* 0x000fea0003800000 */
.L_x_81:
        /* <DEDUP_REMOVED lines=12> */
.L_x_84:
[----:B------:R-:W-:Y:S05]  /*5220*/  BSYNC B1 ;  /* 0x0000000000017941 */ /* 0x000fea0003800000 */
.L_x_83:
        /* <DEDUP_REMOVED lines=12> */
.L_x_86:
[----:B------:R-:W-:Y:S05]  /*52f0*/  BSYNC B1 ;  /* 0x0000000000017941 */ /* 0x000fea0003800000 */
.L_x_85:
        /* <DEDUP_REMOVED lines=12> */
.L_x_88:
[----:B------:R-:W-:Y:S05]  /*53c0*/  BSYNC B1 ;  /* 0x0000000000017941 */ /* 0x000fea0003800000 */
.L_x_87:
        /* <DEDUP_REMOVED lines=12> */
.L_x_90:
[----:B------:R-:W-:Y:S05]  /*5490*/  BSYNC B1 ;  /* 0x0000000000017941 */ /* 0x000fea0003800000 */
.L_x_89:
        /* <DEDUP_REMOVED lines=12> */
.L_x_92:
[----:B------:R-:W-:Y:S05]  /*5560*/  BSYNC B1 ;  /* 0x0000000000017941 */ /* 0x000fea0003800000 */
.L_x_91:
        /* <DEDUP_REMOVED lines=12> */
.L_x_94:
[----:B------:R-:W-:Y:S05]  /*5630*/  BSYNC B1 ;  /* 0x0000000000017941 */ /* 0x000fea0003800000 */
.L_x_93:
        /* <DEDUP_REMOVED lines=12> */
.L_x_96:
[----:B------:R-:W-:Y:S05]  /*5700*/  BSYNC B1 ;  /* 0x0000000000017941 */ /* 0x000fea0003800000 */
.L_x_95:
        /* <DEDUP_REMOVED lines=12> */
.L_x_98:
[----:B------:R-:W-:Y:S05]  /*57d0*/  BSYNC B1 ;  /* 0x0000000000017941 */ /* 0x000fea0003800000 */
.L_x_97:
        /* <DEDUP_REMOVED lines=12> */
.L_x_100:
[----:B------:R-:W-:Y:S05]  /*58a0*/  BSYNC B1 ;  /* 0x0000000000017941 */ /* 0x000fea0003800000 */
.L_x_99:
        /* <DEDUP_REMOVED lines=12> */
.L_x_102:
[----:B------:R-:W-:Y:S05]  /*5970*/  BSYNC B1 ;  /* 0x0000000000017941 */ /* 0x000fea0003800000 */
.L_x_101:
        /* <DEDUP_REMOVED lines=12> */
.L_x_104:
[----:B------:R-:W-:Y:S05]  /*5a40*/  BSYNC B1 ;  /* 0x0000000000017941 */ /* 0x000fea0003800000 */
.L_x_103:
        /* <DEDUP_REMOVED lines=12> */
.L_x_106:
[----:B------:R-:W-:Y:S05]  /*5b10*/  BSYNC B1 ;  /* 0x0000000000017941 */ /* 0x000fea0003800000 */
.L_x_105:
        /* <DEDUP_REMOVED lines=12> */
.L_x_108:
[----:B------:R-:W-:Y:S05]  /*5be0*/  BSYNC B1 ;  /* 0x0000000000017941 */ /* 0x000fea0003800000 */
.L_x_107:
        /* <DEDUP_REMOVED lines=12> */
.L_x_110:
[----:B------:R-:W-:Y:S05]  /*5cb0*/  BSYNC B1 ;  /* 0x0000000000017941 */ /* 0x000fea0003800000 */
.L_x_109:
        /* <DEDUP_REMOVED lines=12> */
.L_x_112:
[----:B------:R-:W-:Y:S05]  /*5d80*/  BSYNC B1 ;  /* 0x0000000000017941 */ /* 0x000fea0003800000 */
.L_x_111:
        /* <DEDUP_REMOVED lines=12> */
.L_x_114:
[----:B------:R-:W-:Y:S05]  /*5e50*/  BSYNC B1 ;  /* 0x0000000000017941 */ /* 0x000fea0003800000 */
.L_x_113:
        /* <DEDUP_REMOVED lines=12> */
.L_x_116:
[----:B------:R-:W-:Y:S05]  /*5f20*/  BSYNC B1 ;  /* 0x0000000000017941 */ /* 0x000fea0003800000 */
.L_x_115:
        /* <DEDUP_REMOVED lines=12> */
.L_x_118:
[----:B------:R-:W-:Y:S05]  /*5ff0*/  BSYNC B1 ;  /* 0x0000000000017941 */ /* 0x000fea0003800000 */
.L_x_117:
        /* <DEDUP_REMOVED lines=12> */
.L_x_120:
[----:B------:R-:W-:Y:S05]  /*60c0*/  BSYNC B1 ;  /* 0x0000000000017941 */ /* 0x000fea0003800000 */
.L_x_119:
        /* <DEDUP_REMOVED lines=12> */
.L_x_122:
[----:B------:R-:W-:Y:S05]  /*6190*/  BSYNC B1 ;  /* 0x0000000000017941 */ /* 0x000fea0003800000 */
.L_x_121:
        /* <DEDUP_REMOVED lines=12> */
.L_x_124:
[----:B------:R-:W-:Y:S05]  /*6260*/  BSYNC B1 ;  /* 0x0000000000017941 */ /* 0x000fea0003800000 */
.L_x_123:
        /* <DEDUP_REMOVED lines=12> */
.L_x_126:
[----:B------:R-:W-:Y:S05]  /*6330*/  BSYNC B1 ;  /* 0x0000000000017941 */ /* 0x000fea0003800000 */
.L_x_125:
        /* <DEDUP_REMOVED lines=12> */
.L_x_128:
[----:B------:R-:W-:Y:S05]  /*6400*/  BSYNC B1 ;  /* 0x0000000000017941 */ /* 0x000fea0003800000 */
.L_x_127:
        /* <DEDUP_REMOVED lines=12> */
.L_x_130:
[----:B------:R-:W-:Y:S05]  /*64d0*/  BSYNC B1 ;  /* 0x0000000000017941 */ /* 0x000fea0003800000 */
.L_x_129:
        /* <DEDUP_REMOVED lines=12> */
.L_x_132:
[----:B------:R-:W-:Y:S05]  /*65a0*/  BSYNC B1 ;  /* 0x0000000000017941 */ /* 0x000fea0003800000 */
.L_x_131:
        /* <DEDUP_REMOVED lines=12> */
.L_x_134:
[----:B------:R-:W-:Y:S05]  /*6670*/  BSYNC B1 ;  /* 0x0000000000017941 */ /* 0x000fea0003800000 */
.L_x_133:
        /* <DEDUP_REMOVED lines=12> */
.L_x_136:
[----:B------:R-:W-:Y:S05]  /*6740*/  BSYNC B1 ;  /* 0x0000000000017941 */ /* 0x000fea0003800000 */
.L_x_135:
        /* <DEDUP_REMOVED lines=12> */
.L_x_138:
[----:B------:R-:W-:Y:S05]  /*6810*/  BSYNC B1 ;  /* 0x0000000000017941 */ /* 0x000fea0003800000 */
.L_x_137:
        /* <DEDUP_REMOVED lines=12> */
.L_x_140:
[----:B------:R-:W-:Y:S05]  /*68e0*/  BSYNC B1 ;  /* 0x0000000000017941 */ /* 0x000fea0003800000 */
.L_x_139:
        /* <DEDUP_REMOVED lines=12> */
.L_x_142:
[----:B------:R-:W-:Y:S05]  /*69b0*/  BSYNC B1 ;  /* 0x0000000000017941 */ /* 0x000fea0003800000 */
.L_x_141:
        /* <DEDUP_REMOVED lines=12> */
.L_x_144:
[----:B------:R-:W-:Y:S05]  /*6a80*/  BSYNC B1 ;  /* 0x0000000000017941 */ /* 0x000fea0003800000 */
.L_x_143:
        /* <DEDUP_REMOVED lines=12> */
.L_x_146:
[----:B------:R-:W-:Y:S05]  /*6b50*/  BSYNC B1 ;  /* 0x0000000000017941 */ /* 0x000fea0003800000 */
.L_x_145:
        /* <DEDUP_REMOVED lines=12> */
.L_x_148:
[----:B------:R-:W-:Y:S05]  /*6c20*/  BSYNC B1 ;  /* 0x0000000000017941 */ /* 0x000fea0003800000 */
.L_x_147:
        /* <DEDUP_REMOVED lines=12> */
.L_x_150:
[----:B------:R-:W-:Y:S05]  /*6cf0*/  BSYNC B1 ;  /* 0x0000000000017941 */ /* 0x000fea0003800000 */
.L_x_149:
        /* <DEDUP_REMOVED lines=12> */
.L_x_152:
[----:B------:R-:W-:Y:S05]  /*6dc0*/  BSYNC B1 ;  /* 0x0000000000017941 */ /* 0x000fea0003800000 */
.L_x_151:
        /* <DEDUP_REMOVED lines=12> */
.L_x_154:
[----:B------:R-:W-:Y:S05]  /*6e90*/  BSYNC B1 ;  /* 0x0000000000017941 */ /* 0x000fea0003800000 */
.L_x_153:
        /* <DEDUP_REMOVED lines=12> */
.L_x_156:
[----:B------:R-:W-:Y:S05]  /*6f60*/  BSYNC B1 ;  /* 0x0000000000017941 */ /* 0x000fea0003800000 */
.L_x_155:
        /* <DEDUP_REMOVED lines=12> */
.L_x_158:
[----:B------:R-:W-:Y:S05]  /*7030*/  BSYNC B1 ;  /* 0x0000000000017941 */ /* 0x000fea0003800000 */
.L_x_157:
        /* <DEDUP_REMOVED lines=12> */
.L_x_160:
[----:B------:R-:W-:Y:S05]  /*7100*/  BSYNC B1 ;  /* 0x0000000000017941 */ /* 0x000fea0003800000 */
.L_x_159:
        /* <DEDUP_REMOVED lines=12> */
.L_x_162:
[----:B------:R-:W-:Y:S05]  /*71d0*/  BSYNC B1 ;  /* 0x0000000000017941 */ /* 0x000fea0003800000 */
.L_x_161:
        /* <DEDUP_REMOVED lines=12> */
.L_x_164:
[----:B------:R-:W-:Y:S05]  /*72a0*/  BSYNC B1 ;  /* 0x0000000000017941 */ /* 0x000fea0003800000 */
.L_x_163:
        /* <DEDUP_REMOVED lines=12> */
.L_x_166:
[----:B------:R-:W-:Y:S05]  /*7370*/  BSYNC B1 ;  /* 0x0000000000017941 */ /* 0x000fea0003800000 */
.L_x_165:
        /* <DEDUP_REMOVED lines=12> */
.L_x_168:
[----:B------:R-:W-:Y:S05]  /*7440*/  BSYNC B1 ;  /* 0x0000000000017941 */ /* 0x000fea0003800000 */
.L_x_167:
        /* <DEDUP_REMOVED lines=12> */
.L_x_170:
[----:B------:R-:W-:Y:S05]  /*7510*/  BSYNC B1 ;  /* 0x0000000000017941 */ /* 0x000fea0003800000 */
.L_x_169:
        /* <DEDUP_REMOVED lines=12> */
.L_x_172:
[----:B------:R-:W-:Y:S05]  /*75e0*/  BSYNC B1 ;  /* 0x0000000000017941 */ /* 0x000fea0003800000 */
.L_x_171:
        /* <DEDUP_REMOVED lines=12> */
.L_x_174:
[----:B------:R-:W-:Y:S05]  /*76b0*/  BSYNC B1 ;  /* 0x0000000000017941 */ /* 0x000fea0003800000 */
.L_x_173:
        /* <DEDUP_REMOVED lines=12> */
.L_x_176:
[----:B------:R-:W-:Y:S05]  /*7780*/  BSYNC B1 ;  /* 0x0000000000017941 */ /* 0x000fea0003800000 */
.L_x_175:
        /* <DEDUP_REMOVED lines=12> */
.L_x_178:
[----:B------:R-:W-:Y:S05]  /*7850*/  BSYNC B1 ;  /* 0x0000000000017941 */ /* 0x000fea0003800000 */
.L_x_177:
        /* <DEDUP_REMOVED lines=12> */
.L_x_180:
[----:B------:R-:W-:Y:S05]  /*7920*/  BSYNC B1 ;  /* 0x0000000000017941 */ /* 0x000fea0003800000 */
.L_x_179:
        /* <DEDUP_REMOVED lines=12> */
.L_x_182:
[----:B------:R-:W-:Y:S05]  /*79f0*/  BSYNC B1 ;  /* 0x0000000000017941 */ /* 0x000fea0003800000 */
.L_x_181:
        /* <DEDUP_REMOVED lines=12> */
.L_x_184:
[----:B------:R-:W-:Y:S05]  /*7ac0*/  BSYNC B1 ;  /* 0x0000000000017941 */ /* 0x000fea0003800000 */
.L_x_183:
        /* <DEDUP_REMOVED lines=12> */
.L_x_186:
[----:B------:R-:W-:Y:S05]  /*7b90*/  BSYNC B1 ;  /* 0x0000000000017941 */ /* 0x000fea0003800000 */
.L_x_185:
        /* <DEDUP_REMOVED lines=12> */
.L_x_188:
[----:B------:R-:W-:Y:S05]  /*7c60*/  BSYNC B1 ;  /* 0x0000000000017941 */ /* 0x000fea0003800000 */
.L_x_187:
        /* <DEDUP_REMOVED lines=12> */
.L_x_190:
[----:B------:R-:W-:Y:S05]  /*7d30*/  BSYNC B1 ;  /* 0x0000000000017941 */ /* 0x000fea0003800000 */
.L_x_189:
        /* <DEDUP_REMOVED lines=12> */
.L_x_192:
[----:B------:R-:W-:Y:S05]  /*7e00*/  BSYNC B1 ;  /* 0x0000000000017941 */ /* 0x000fea0003800000 */
.L_x_191:
        /* <DEDUP_REMOVED lines=12> */
.L_x_194:
[----:B------:R-:W-:Y:S05]  /*7ed0*/  BSYNC B1 ;  /* 0x0000000000017941 */ /* 0x000fea0003800000 */
.L_x_193:
        /* <DEDUP_REMOVED lines=12> */
.L_x_196:
[----:B------:R-:W-:Y:S05]  /*7fa0*/  BSYNC B1 ;  /* 0x0000000000017941 */ /* 0x000fea0003800000 */
.L_x_195:
        /* <DEDUP_REMOVED lines=12> */
.L_x_198:
[----:B------:R-:W-:Y:S05]  /*8070*/  BSYNC B1 ;  /* 0x0000000000017941 */ /* 0x000fea0003800000 */
.L_x_197:
        /* <DEDUP_REMOVED lines=12> */
.L_x_200:
[----:B------:R-:W-:Y:S05]  /*8140*/  BSYNC B1 ;  /* 0x0000000000017941 */ /* 0x000fea0003800000 */
.L_x_199:
        /* <DEDUP_REMOVED lines=12> */
.L_x_202:
[----:B------:R-:W-:Y:S05]  /*8210*/  BSYNC B1 ;  /* 0x0000000000017941 */ /* 0x000fea0003800000 */
.L_x_201:
        /* <DEDUP_REMOVED lines=12> */
.L_x_204:
[----:B------:R-:W-:Y:S05]  /*82e0*/  BSYNC B1 ;  /* 0x0000000000017941 */ /* 0x000fea0003800000 */
.L_x_203:
        /* <DEDUP_REMOVED lines=12> */
.L_x_206:
[----:B------:R-:W-:Y:S05]  /*83b0*/  BSYNC B1 ;  /* 0x0000000000017941 */ /* 0x000fea0003800000 */
.L_x_205:
        /* <DEDUP_REMOVED lines=12> */
.L_x_208:
[----:B------:R-:W-:Y:S05]  /*8480*/  BSYNC B1 ;  /* 0x0000000000017941 */ /* 0x000fea0003800000 */
.L_x_207:
        /* <DEDUP_REMOVED lines=12> */
.L_x_210:
[----:B------:R-:W-:Y:S05]  /*8550*/  BSYNC B1 ;  /* 0x0000000000017941 */ /* 0x000fea0003800000 */
.L_x_209:
        /* <DEDUP_REMOVED lines=12> */
.L_x_212:
[----:B------:R-:W-:Y:S05]  /*8620*/  BSYNC B1 ;  /* 0x0000000000017941 */ /* 0x000fea0003800000 */
.L_x_211:
        /* <DEDUP_REMOVED lines=12> */
.L_x_214:
[----:B------:R-:W-:Y:S05]  /*86f0*/  BSYNC B1 ;  /* 0x0000000000017941 */ /* 0x000fea0003800000 */
.L_x_213:
        /* <DEDUP_REMOVED lines=12> */
.L_x_216:
[----:B------:R-:W-:Y:S05]  /*87c0*/  BSYNC B1 ;  /* 0x0000000000017941 */ /* 0x000fea0003800000 */
.L_x_215:
        /* <DEDUP_REMOVED lines=12> */
.L_x_218:
[----:B------:R-:W-:Y:S05]  /*8890*/  BSYNC B1 ;  /* 0x0000000000017941 */ /* 0x000fea0003800000 */
.L_x_217:
        /* <DEDUP_REMOVED lines=12> */
.L_x_220:
[----:B------:R-:W-:Y:S05]  /*8960*/  BSYNC B1 ;  /* 0x0000000000017941 */ /* 0x000fea0003800000 */
.L_x_219:
        /* <DEDUP_REMOVED lines=12> */
.L_x_222:
[----:B------:R-:W-:Y:S05]  /*8a30*/  BSYNC B1 ;  /* 0x0000000000017941 */ /* 0x000fea0003800000 */
.L_x_221:
        /* <DEDUP_REMOVED lines=12> */
.L_x_224:
[----:B------:R-:W-:Y:S05]  /*8b00*/  BSYNC B1 ;  /* 0x0000000000017941 */ /* 0x000fea0003800000 */
.L_x_223:
[----:B-----5:R-:W-:Y:S01]  /*8b10*/  LOP3.LUT R26, R26, 0xff, RZ, 0xc0, !PT ;  /* 0x000000ff1a1a7812 */ /* 0x020fe200078ec0ff */
[----:B------:R-:W-:Y:S01]  /*8b20*/  BSSY B1, `(.L_x_225) ;  /* 0x000000b000017945 */ /* 0x000fe20003800000 */
[----:B------:R-:W-:Y:S02]  /*8b30*/  ISETP.LT.OR P3, PT, R6, 0xb2, !P1 ;  /* 0x000000b20600780c */ /* 0x000fe40004f61670 */
[----:B------:R-:W-:-:S05]  /*8b40*/  F2FP.F16.E4M3.UNPACK_B R26, R26 ;  /* 0x0000001aff1a723e */ /* 0x000fca00020006ff */
[----:B--2---:R-:W-:-:S05]  /*8b50*/  HADD2.F32 R27, -RZ, R26.H0_H0 ;  /* 0x2000001aff1b7230 */ /* 0x004fca0000004100 */
[----:B------:R-:W-:-:S04]  /*8b60*/  FMUL R26, R27, R10 ;  /* 0x0000000a1b1a7220 */ /* 0x000fc80000400000 */
[----:B------:R-:W-:Y:S01]  /*8b70*/  FFMA R26, R23, R11, R26 ;  /* 0x0000000b171a7223 */ /* 0x000fe2000000001a */
[----:B------:R-:W-:-:S04]  /*8b80*/  PRMT R23, RZ, 0x7610, R23 ;  /* 0x00007610ff177816 */ /* 0x000fc80000000017 */
[----:B------:R-:W-:-:S05]  /*8b90*/  F2FP.SATFINITE.E4M3.F32.PACK_AB_MERGE_C R27, RZ, R26, RZ ;  /* 0x0000001aff1b723e */ /* 0x000fca00048070ff */
[----:B------:R2:W-:Y:S01]  /*8ba0*/  @!P4 STG.E.U8 desc[UR14][R32.64+0xb0], R27 ;  /* 0x0000b01b2000c986 */ /* 0x0005e2000c10110e */
[----:B------:R-:W-:Y:S05]  /*8bb0*/  @P3 BRA `(.L_x_226) ;  /* 0x0000000000043947 */ /* 0x000fea0003800000 */
[----:B------:R0:W5:Y:S02]  /*8bc0*/  LDG.E.U8 R23, desc[UR14][R4.64+0xb1] ;  /* 0x0000b10e04177981 */ /* 0x000164000c1e1100 */
.L_x_226:
[----:B------:R-:W-:Y:S05]  /*8bd0*/  BSYNC B1 ;  /* 0x0000000000017941 */ /* 0x000fea0003800000 */
.L_x_225:
[----:B-----5:R-:W-:Y:S01]  /*8be0*/  LOP3.LUT R23, R23, 0xff, RZ, 0xc0, !PT ;  /* 0x000000ff17177812 */ /* 0x020fe200078ec0ff */
[----:B------:R-:W-:Y:S01]  /*8bf0*/  BSSY B1, `(.L_x_227) ;  /* 0x000000b000017945 */ /* 0x000fe20003800000 */
[----:B------:R-:W-:Y:S02]  /*8c00*/  ISETP.LT.OR P4, PT, R6, 0xb9, !P0 ;  /* 0x000000b90600780c */ /* 0x000fe40004781670 */
[----:B------:R-:W-:-:S05]  /*8c10*/  F2FP.F16.E4M3.UNPACK_B R23, R23 ;  /* 0x00000017ff17723e */ /* 0x000fca00020006ff */
[----:B------:R-:W-:-:S05]  /*8c20*/  HADD2.F32 R23, -RZ, R23.H0_H0 ;  /* 0x20000017ff177230 */ /* 0x000fca0000004100 */
[----:B------:R-:W-:-:S04]  /*8c30*/  FMUL R23, R23, R10 ;  /* 0x0000000a17177220 */ /* 0x000fc80000400000 */
[----:B------:R-:W-:Y:S01]  /*8c40*/  FFMA R23, R22, R11, R23 ;  /* 0x0000000b16177223 */ /* 0x000fe20000000017 */
[----:B------:R-:W-:-:S04]  /*8c50*/  PRMT R22, RZ, 0x7610, R22 ;  /* 0x00007610ff167816 */ /* 0x000fc80000000016 */
[----:B------:R-:W-:-:S05]  /*8c60*/  F2FP.SATFINITE.E4M3.F32.PACK_AB_MERGE_C R23, RZ, R23, RZ ;  /* 0x00000017ff17723e */ /* 0x000fca00048070ff */
[----:B------:R0:W-:Y:S01]  /*8c70*/  @!P3 STG.E.U8 desc[UR14][R32.64+0xb1], R23 ;  /* 0x0000b1172000b986 */ /* 0x0001e2000c10110e */
[----:B------:R-:W-:Y:S05]  /*8c80*/  @P4 BRA `(.L_x_228) ;  /* 0x0000000000044947 */ /* 0x000fea0003800000 */
[----:B------:R0:W5:Y:S02]  /*8c90*/  LDG.E.U8 R22, desc[UR14][R24.64+0xb8] ;  /* 0x0000b80e18167981 */ /* 0x000164000c1e1100 */
.L_x_228:
[----:B------:R-:W-:Y:S05]  /*8ca0*/  BSYNC B1 ;  /* 0x0000000000017941 */ /* 0x000fea0003800000 */
.L_x_227:
[----:B-----5:R-:W-:Y:S01]  /*8cb0*/  LOP3.LUT R22, R22, 0xff, RZ, 0xc0, !PT ;  /* 0x000000ff16167812 */ /* 0x020fe200078ec0ff */
[----:B------:R-:W-:Y:S01]  /*8cc0*/  BSSY B1, `(.L_x_229) ;  /* 0x000000b000017945 */ /* 0x000fe20003800000 */
[----:B------:R-:W-:Y:S02]  /*8cd0*/  ISETP.LT.OR P0, PT, R6, 0xba, !P0 ;  /* 0x000000ba0600780c */ /* 0x000fe40004701670 */
[----:B------:R-:W-:-:S05]  /*8ce0*/  F2FP.F16.E4M3.UNPACK_B R22, R22 ;  /* 0x00000016ff16723e */ /* 0x000fca00020006ff */
[----:B0-----:R-:W-:-:S05]  /*8cf0*/  HADD2.F32 R23, -RZ, R22.H0_H0 ;  /* 0x20000016ff177230 */ /* 0x001fca0000004100 */
[----:B------:R-:W-:-:S04]  /*8d00*/  FMUL R22, R23, R10 ;  /* 0x0000000a17167220 */ /* 0x000fc80000400000 */
[----:B------:R-:W-:Y:S01]  /*8d10*/  FFMA R22, R21, R11, R22 ;  /* 0x0000000b15167223 */ /* 0x000fe20000000016 */
[----:B------:R-:W-:-:S04]  /*8d20*/  PRMT R21, RZ, 0x7610, R21 ;  /* 0x00007610ff157816 */ /* 0x000fc80000000015 */
[----:B------:R-:W-:-:S05]  /*8d30*/  F2FP.SATFINITE.E4M3.F32.PACK_AB_MERGE_C R23, RZ, R22, RZ ;  /* 0x00000016ff17723e */ /* 0x000fca00048070ff */
[----:B------:R0:W-:Y:S01]  /*8d40*/  @!P4 STG.E.U8 desc[UR14][R28.64+0xb8], R23 ;  /* 0x0000b8171c00c986 */ /* 0x0001e2000c10110e */
[----:B------:R-:W-:Y:S05]  /*8d50*/  @P0 BRA `(.L_x_230) ;  /* 0x0000000000040947 */ /* 0x000fea0003800000 */
[----:B------:R0:W5:Y:S02]  /*8d60*/  LDG.E.U8 R21, desc[UR14][R24.64+0xb9] ;  /* 0x0000b90e18157981 */ /* 0x000164000c1e1100 */
.L_x_230:
[----:B------:R-:W-:Y:S05]  /*8d70*/  BSYNC B1 ;  /* 0x0000000000017941 */ /* 0x000fea0003800000 */
.L_x_229:
        /* <DEDUP_REMOVED lines=12> */
.L_x_232:
[----:B------:R-:W-:Y:S05]  /*8e40*/  BSYNC B1 ;  /* 0x0000000000017941 */ /* 0x000fea0003800000 */
.L_x_231:
[----:B-----5:R-:W-:Y:S01]  /*8e50*/  LOP3.LUT R20, R20, 0xff, RZ, 0xc0, !PT ;  /* 0x000000ff14147812 */ /* 0x020fe200078ec0ff */
[----:B------:R-:W-:Y:S01]  /*8e60*/  BSSY B1, `(.L_x_233) ;  /* 0x000000b000017945 */ /* 0x000fe20003800000 */
[----:B------:R-:W-:Y:S02]  /*8e70*/  ISETP.LT.OR P1, PT, R6, 0xba, !P1 ;  /* 0x000000ba0600780c */ /* 0x000fe40004f21670 */
[----:B------:R-:W-:Y:S02]  /*8e80*/  F2FP.F16.E4M3.UNPACK_B R20, R20 ;  /* 0x00000014ff14723e */ /* 0x000fe400020006ff */
[----:B------:R-:W-:-:S03]  /*8e90*/  PRMT R6, RZ, 0x7610, R6 ;  /* 0x00007610ff067816 */ /* 0x000fc60000000006 */
[----:B0-----:R-:W-:-:S05]  /*8ea0*/  HADD2.F32 R21, -RZ, R20.H0_H0 ;  /* 0x20000014ff157230 */ /* 0x001fca0000004100 */
[----:B------:R-:W-:-:S04]  /*8eb0*/  FMUL R20, R21, R10 ;  /* 0x0000000a15147220 */ /* 0x000fc80000400000 */
[----:B------:R-:W-:-:S05]  /*8ec0*/  FFMA R20, R19, R11, R20 ;  /* 0x0000000b13147223 */ /* 0x000fca0000000014 */
[----:B------:R-:W-:-:S05]  /*8ed0*/  F2FP.SATFINITE.E4M3.F32.PACK_AB_MERGE_C R19, RZ, R20, RZ ;  /* 0x00000014ff13723e */ /* 0x000fca00048070ff */
[----:B------:R0:W-:Y:S01]  /*8ee0*/  @!P3 STG.E.U8 desc[UR14][R32.64+0xb8], R19 ;  /* 0x0000b8132000b986 */ /* 0x0001e2000c10110e */
[----:B------:R-:W-:Y:S05]  /*8ef0*/  @P1 BRA `(.L_x_234) ;  /* 0x0000000000041947 */ /* 0x000fea0003800000 */
[----:B------:R0:W5:Y:S02]  /*8f00*/  LDG.E.U8 R6, desc[UR14][R4.64+0xb9] ;  /* 0x0000b90e04067981 */ /* 0x000164000c1e1100 */
.L_x_234:
[----:B------:R-:W-:Y:S05]  /*8f10*/  BSYNC B1 ;  /* 0x0000000000017941 */ /* 0x000fea0003800000 */
.L_x_233:
[----:B------:R-:W-:Y:S05]  /*8f20*/  @P1 BRA `(.L_x_235) ;  /* 0x0000001800281947 */ /* 0x000fea0003800000 */
[----:B-----5:R-:W-:-:S04]  /*8f30*/  LOP3.LUT R6, R6, 0xff, RZ, 0xc0, !PT ;  /* 0x000000ff06067812 */ /* 0x020fc800078ec0ff */
[----:B------:R-:W-:-:S05]  /*8f40*/  F2FP.F16.E4M3.UNPACK_B R6, R6 ;  /* 0x00000006ff06723e */ /* 0x000fca00020006ff */
[----:B0---4-:R-:W-:-:S05]  /*8f50*/  HADD2.F32 R5, -RZ, R6.H0_H0 ;  /* 0x20000006ff057230 */ /* 0x011fca0000004100 */
[----:B------:R-:W-:-:S04]  /*8f60*/  FMUL R5, R5, R10 ;  /* 0x0000000a05057220 */ /* 0x000fc80000400000 */
[----:B------:R-:W-:-:S05]  /*8f70*/  FFMA R5, R18, R11, R5 ;  /* 0x0000000b12057223 */ /* 0x000fca0000000005 */
[----:B------:R-:W-:-:S05]  /*8f80*/  F2FP.SATFINITE.E4M3.F32.PACK_AB_MERGE_C R5, RZ, R5, RZ ;  /* 0x00000005ff05723e */ /* 0x000fca00048070ff */
[----:B------:R0:W-:Y:S01]  /*8f90*/  STG.E.U8 desc[UR14][R32.64+0xb9], R5 ;  /* 0x0000b90520007986 */ /* 0x0001e2000c10110e */
[----:B------:R-:W-:Y:S05]  /*8fa0*/  BRA `(.L_x_235) ;  /* 0x0000001800087947 */ /* 0x000fea0003800000 */
.L_x_42:
[----:B------:R-:W-:Y:S01]  /*8fb0*/  ISETP.GE.AND P1, PT, R34, 0x1, PT ;  /* 0x000000012200780c */ /* 0x000fe20003f26270 */
[-C--:B--2---:R-:W-:Y:S01]  /*8fc0*/  FMUL R211, R211, R11.reuse ;  /* 0x0000000bd3d37220 */ /* 0x084fe20000400000 */
[-C--:B------:R-:W-:Y:S01]  /*8fd0*/  FMUL R210, R210, R11.reuse ;  /* 0x0000000bd2d27220 */ /* 0x080fe20000400000 */
[----:B------:R-:W-:Y:S01]  /*8fe0*/  ISETP.GE.AND P0, PT, R34, 0x9, PT ;  /* 0x000000092200780c */ /* 0x000fe20003f06270 */
[-C--:B------:R-:W-:Y:S01]  /*8ff0*/  FMUL R209, R209, R11.reuse ;  /* 0x0000000bd1d17220 */ /* 0x080fe20000400000 */
[----:B------:R-:W-:Y:S01]  /*9000*/  ISETP.LT.OR P4, PT, R6, 0x1, !P1 ;  /* 0x000000010600780c */ /* 0x000fe20004f81670 */
[-C--:B------:R-:W-:Y:S01]  /*9010*/  FMUL R208, R208, R11.reuse ;  /* 0x0000000bd0d07220 */ /* 0x080fe20000400000 */
[----:B------:R-:W-:Y:S01]  /*9020*/  ISETP.LT.OR P5, PT, R6, 0x2, !P1 ;  /* 0x000000020600780c */ /* 0x000fe20004fa1670 */
[----:B------:R-:W-:Y:S01]  /*9030*/  FMUL R207, R207, R11 ;  /* 0x0000000bcfcf7220 */ /* 0x000fe20000400000 */
[----:B------:R-:W-:Y:S01]  /*9040*/  F2FP.SATFINITE.E4M3.F32.PACK_AB_MERGE_C R211, RZ, R211, RZ ;  /* 0x000000d3ffd3723e */ /* 0x000fe200048070ff */
[-C--:B------:R-:W-:Y:S01]  /*9050*/  FMUL R206, R206, R11.reuse ;  /* 0x0000000bcece7220 */ /* 0x080fe20000400000 */
[----:B------:R-:W-:Y:S01]  /*9060*/  F2FP.SATFINITE.E4M3.F32.PACK_AB_MERGE_C R5, RZ, R210, RZ ;  /* 0x000000d2ff05723e */ /* 0x000fe200048070ff */
[-C--:B------:R-:W-:Y:S01]  /*9070*/  FMUL R205, R205, R11.reuse ;  /* 0x0000000bcdcd7220 */ /* 0x080fe20000400000 */
[----:B------:R-:W-:Y:S01]  /*9080*/  ISETP.LT.OR P3, PT, R6, 0x1, !P0 ;  /* 0x000000010600780c */ /* 0x000fe20004761670 */
[-C--:B------:R-:W-:Y:S01]  /*9090*/  FMUL R204, R204, R11.reuse ;  /* 0x0000000bcccc7220 */ /* 0x080fe20000400000 */
[C---:B------:R-:W-:Y:S01]  /*90a0*/  ISETP.LT.OR P6, PT, R6.reuse, 0xa, !P1 ;  /* 0x0000000a0600780c */ /* 0x040fe20004fc1670 */
[----:B------:R-:W-:Y:S01]  /*90b0*/  FMUL R203, R203, R11 ;  /* 0x0000000bcbcb7220 */ /* 0x000fe20000400000 */
[----:B------:R-:W-:Y:S01]  /*90c0*/  F2FP.SATFINITE.E4M3.F32.PACK_AB_MERGE_C R209, RZ, R209, RZ ;  /* 0x000000d1ffd1723e */ /* 0x000fe200048070ff */
[----:B------:R-:W-:Y:S01]  /*90d0*/  @!P4 STG.E.U8 desc[UR14][R28.64], R211 ;  /* 0x000000d31c00c986 */ /* 0x000fe2000c10110e */
[----:B------:R-:W-:Y:S01]  /*90e0*/  ISETP.LT.OR P4, PT, R6, 0x2, !P0 ;  /* 0x000000020600780c */ /* 0x000fe20004781670 */
[-C--:B------:R-:W-:Y:S01]  /*90f0*/  FMUL R202, R202, R11.reuse ;  /* 0x0000000bcaca7220 */ /* 0x080fe20000400000 */
[----:B------:R-:W-:Y:S01]  /*9100*/  F2FP.SATFINITE.E4M3.F32.PACK_AB_MERGE_C R25, RZ, R208, RZ ;  /* 0x000000d0ff19723e */ /* 0x000fe200048070ff */
[----:B------:R1:W-:Y:S01]  /*9110*/  @!P5 STG.E.U8 desc[UR14][R28.64+0x1], R5 ;  /* 0x000001051c00d986 */ /* 0x0003e2000c10110e */
[C---:B------:R-:W-:Y:S01]  /*9120*/  ISETP.LT.OR P5, PT, R6.reuse, 0x9, !P1 ;  /* 0x000000090600780c */ /* 0x040fe20004fa1670 */
[----:B------:R-:W-:Y:S01]  /*9130*/  FMUL R201, R201, R11 ;  /* 0x0000000bc9c97220 */ /* 0x000fe20000400000 */
[----:B------:R-:W-:Y:S01]  /*9140*/  F2FP.SATFINITE.E4M3.F32.PACK_AB_MERGE_C R207, RZ, R207, RZ ;  /* 0x000000cfffcf723e */ /* 0x000fe200048070ff */
[----:B------:R-:W-:Y:S01]  /*9150*/  @!P3 STG.E.U8 desc[UR14][R32.64], R209 ;  /* 0x000000d12000b986 */ /* 0x000fe2000c10110e */
[----:B------:R-:W-:Y:S01]  /*9160*/  ISETP.LT.OR P3, PT, R6, 0x9, !P0 ;  /* 0x000000090600780c */ /* 0x000fe20004761670 */
[----:B------:R-:W-:Y:S01]  /*9170*/  FMUL R200, R200, R11 ;  /* 0x0000000bc8c87220 */ /* 0x000fe20000400000 */
[----:B------:R-:W-:Y:S01]  /*9180*/  F2FP.SATFINITE.E4M3.F32.PACK_AB_MERGE_C R205, RZ, R205, RZ ;  /* 0x000000cdffcd723e */ /* 0x000fe200048070ff */
[----:B------:R-:W-:Y:S01]  /*9190*/  FMUL R199, R199, R11 ;  /* 0x0000000bc7c77220 */ /* 0x000fe20000400000 */
[----:B------:R-:W-:Y:S01]  /*91a0*/  F2FP.SATFINITE.E4M3.F32.PACK_AB_MERGE_C R203, RZ, R203, RZ ;  /* 0x000000cbffcb723e */ /* 0x000fe200048070ff */
[----:B------:R2:W-:Y:S01]  /*91b0*/  @!P4 STG.E.U8 desc[UR14][R32.64+0x1], R25 ;  /* 0x000001192000c986 */ /* 0x0005e2000c10110e */
[----:B------:R-:W-:Y:S01]  /*91c0*/  ISETP.LT.OR P4, PT, R6, 0xa, !P0 ;  /* 0x0000000a0600780c */ /* 0x000fe20004781670 */
[-C--:B------:R-:W-:Y:S01]  /*91d0*/  FMUL R198, R198, R11.reuse ;  /* 0x0000000bc6c67220 */ /* 0x080fe20000400000 */
[----:B-1----:R-:W-:Y:S01]  /*91e0*/  F2FP.SATFINITE.E4M3.F32.PACK_AB_MERGE_C R5, RZ, R206, RZ ;  /* 0x000000ceff05723e */ /* 0x002fe200048070ff */
[----:B------:R-:W-:Y:S01]  /*91f0*/  @!P5 STG.E.U8 desc[UR14][R28.64+0x8], R207 ;  /* 0x000008cf1c00d986 */ /* 0x000fe2000c10110e */
[C---:B------:R-:W-:Y:S01]  /*9200*/  ISETP.LT.OR P5, PT, R6.reuse, 0x11, !P1 ;  /* 0x000000110600780c */ /* 0x040fe20004fa1670 */
[----:B------:R-:W-:Y:S01]  /*9210*/  FMUL R197, R197, R11 ;  /* 0x0000000bc5c57220 */ /* 0x000fe20000400000 */
[----:B------:R-:W-:Y:S01]  /*9220*/  F2FP.SATFINITE.E4M3.F32.PACK_AB_MERGE_C R201, RZ, R201, RZ ;  /* 0x000000c9ffc9723e */ /* 0x000fe200048070ff */
[----:B------:R1:W-:Y:S01]  /*9230*/  @!P6 STG.E.U8 desc[UR14][R28.64+0x9], R5 ;  /* 0x000009051c00e986 */ /* 0x0003e2000c10110e */
[----:B------:R-:W-:Y:S01]  /*9240*/  ISETP.LT.OR P6, PT, R6, 0x12, !P1 ;  /* 0x000000120600780c */ /* 0x000fe20004fc1670 */
[----:B------:R-:W-:Y:S01]  /*9250*/  FMUL R196, R196, R11 ;  /* 0x0000000bc4c47220 */ /* 0x000fe20000400000 */
[----:B------:R-:W-:Y:S01]  /*9260*/  F2FP.SATFINITE.E4M3.F32.PACK_AB_MERGE_C R199, RZ, R199, RZ ;  /* 0x000000c7ffc7723e */ /* 0x000fe200048070ff */
[----:B------:R-:W-:Y:S01]  /*9270*/  @!P3 STG.E.U8 desc[UR14][R32.64+0x8], R205 ;  /* 0x000008cd2000b986 */ /* 0x000fe2000c10110e */
[----:B--2---:R-:W-:Y:S01]  /*9280*/  F2FP.SATFINITE.E4M3.F32.PACK_AB_MERGE_C R25, RZ, R204, RZ ;  /* 0x000000ccff19723e */ /* 0x004fe200048070ff */
[-C--:B------:R-:W-:Y:S01]  /*9290*/  FMUL R195, R195, R11.reuse ;  /* 0x0000000bc3c37220 */ /* 0x080fe20000400000 */
[----:B------:R-:W-:Y:S01]  /*92a0*/  ISETP.LT.OR P3, PT, R6, 0x11, !P0 ;  /* 0x000000110600780c */ /* 0x000fe20004761670 */
[----:B------:R-:W-:Y:S01]  /*92b0*/  FMUL R194, R194, R11 ;  /* 0x0000000bc2c27220 */ /* 0x000fe20000400000 */
[----:B------:R-:W-:Y:S01]  /*92c0*/  F2FP.SATFINITE.E4M3.F32.PACK_AB_MERGE_C R197, RZ, R197, RZ ;  /* 0x000000c5ffc5723e */ /* 0x000fe200048070ff */
[----:B------:R2:W-:Y:S01]  /*92d0*/  @!P4 STG.E.U8 desc[UR14][R32.64+0x9], R25 ;  /* 0x000009192000c986 */ /* 0x0005e2000c10110e */
[C---:B------:R-:W-:Y:S01]  /*92e0*/  ISETP.LT.OR P4, PT, R6.reuse, 0x12, !P0 ;  /* 0x000000120600780c */ /* 0x040fe20004781670 */
[-C--:B------:R-:W-:Y:S01]  /*92f0*/  FMUL R193, R193, R11.reuse ;  /* 0x0000000bc1c17220 */ /* 0x080fe20000400000 */
[----:B-1----:R-:W-:Y:S01]  /*9300*/  F2FP.SATFINITE.E4M3.F32.PACK_AB_MERGE_C R5, RZ, R202, RZ ;  /* 0x000000caff05723e */ /* 0x002fe200048070ff */
[----:B------:R-:W-:Y:S01]  /*9310*/  @!P5 STG.E.U8 desc[UR14][R28.64+0x10], R203 ;  /* 0x000010cb1c00d986 */ /* 0x000fe2000c10110e */
[----:B------:R-:W-:Y:S01]  /*9320*/  ISETP.LT.OR P5, PT, R6, 0x19, !P1 ;  /* 0x000000190600780c */ /* 0x000fe20004fa1670 */
[----:B------:R-:W-:Y:S01]  /*9330*/  FMUL R192, R192, R11 ;  /* 0x0000000bc0c07220 */ /* 0x000fe20000400000 */
[----:B------:R-:W-:Y:S01]  /*9340*/  F2FP.SATFINITE.E4M3.F32.PACK_AB_MERGE_C R195, RZ, R195, RZ ;  /* 0x000000c3ffc3723e */ /* 0x000fe200048070ff */
[----:B------:R1:W-:Y:S01]  /*9350*/  @!P6 STG.E.U8 desc[UR14][R28.64+0x11], R5 ;  /* 0x000011051c00e986 */ /* 0x0003e2000c10110e */
[----:B------:R-:W-:Y:S01]  /*9360*/  ISETP.LT.OR P6, PT, R6, 0x1a, !P1 ;  /* 0x0000001a0600780c */ /* 0x000fe20004fc1670 */
[-C--:B------:R-:W-:Y:S01]  /*9370*/  FMUL R191, R191, R11.reuse ;  /* 0x0000000bbfbf7220 */ /* 0x080fe20000400000 */
[-C--:B------:R-:W-:Y:S01]  /*9380*/  FMUL R190, R190, R11.reuse ;  /* 0x0000000bbebe7220 */ /* 0x080fe20000400000 */
[----:B--2---:R-:W-:Y:S01]  /*9390*/  F2FP.SATFINITE.E4M3.F32.PACK_AB_MERGE_C R25, RZ, R200, RZ ;  /* 0x000000c8ff19723e */ /* 0x004fe200048070ff */
[----:B------:R-:W-:Y:S01]  /*93a0*/  @!P3 STG.E.U8 desc[UR14][R32.64+0x10], R201 ;  /* 0x000010c92000b986 */ /* 0x000fe2000c10110e */
[C---:B------:R-:W-:Y:S01]  /*93b0*/  ISETP.LT.OR P3, PT, R6.reuse, 0x19, !P0 ;  /* 0x000000190600780c */ /* 0x040fe20004761670 */
        /* <DEDUP_REMOVED lines=36> */
[-C--:B------:R-:W-:Y:S01]  /*9600*/  FMUL R179, R179, R11.reuse ;  /* 0x0000000bb3b37220 */ /* 0x080fe20000400000 */
[-C--:B------:R-:W-:Y:S01]  /*9610*/  FMUL R178, R178, R11.reuse ;  /* 0x0000000bb2b27220 */ /* 0x080fe20000400000 */
        /* <DEDUP_REMOVED lines=204> */
[-C--:B------:R-:W-:Y:S01]  /*a2e0*/  FMUL R20, R20, R11.reuse ;  /* 0x0000000b14147220 */ /* 0x080fe20000400000 */
[-C--:B------:R-:W-:Y:S01]  /*a2f0*/  FMUL R19, R19, R11.reuse ;  /* 0x0000000b13137220 */ /* 0x080fe20000400000 */
[----:B------:R1:W-:Y:S01]  /*a300*/  @!P6 STG.E.U8 desc[UR14][R28.64+0x81], R5 ;  /* 0x000081051c00e986 */ /* 0x0003e2000c10110e */
[----:B------:R-:W-:Y:S01]  /*a310*/  ISETP.LT.OR P6, PT, R6, 0x8a, !P1 ;  /* 0x0000008a0600780c */ /* 0x000fe20004fc1670 */
[----:B------:R-:W-:Y:S01]  /*a320*/  FMUL R18, R18, R11 ;  /* 0x0000000b12127220 */ /* 0x000fe20000400000 */
[----:B------:R-:W-:Y:S01]  /*a330*/  F2FP.SATFINITE.E4M3.F32.PACK_AB_MERGE_C R23, RZ, R23, RZ ;  /* 0x00000017ff17723e */ /* 0x000fe200048070ff */
[----:B------:R-:W-:Y:S01]  /*a340*/  @!P3 STG.E.U8 desc[UR14][R32.64+0x80], R143 ;  /* 0x0000808f2000b986 */ /* 0x000fe2000c10110e */
[----:B--2---:R-:W-:-:S02]  /*a350*/  F2FP.SATFINITE.E4M3.F32.PACK_AB_MERGE_C R25, RZ, R142, RZ ;  /* 0x0000008eff19723e */ /* 0x004fc400048070ff */
[C---:B------:R-:W-:Y:S02]  /*a360*/  ISETP.LT.OR P3, PT, R6.reuse, 0x89, !P0 ;  /* 0x000000890600780c */ /* 0x040fe40004761670 */
[----:B------:R-:W-:Y:S01]  /*a370*/  F2FP.SATFINITE.E4M3.F32.PACK_AB_MERGE_C R21, RZ, R21, RZ ;  /* 0x00000015ff15723e */ /* 0x000fe200048070ff */
[----:B------:R2:W-:Y:S01]  /*a380*/  @!P4 STG.E.U8 desc[UR14][R32.64+0x81], R25 ;  /* 0x000081192000c986 */ /* 0x0005e2000c10110e */
[C---:B------:R-:W-:Y:S02]  /*a390*/  ISETP.LT.OR P4, PT, R6.reuse, 0x8a, !P0 ;  /* 0x0000008a0600780c */ /* 0x040fe40004781670 */
[----:B-1----:R-:W-:Y:S01]  /*a3a0*/  F2FP.SATFINITE.E4M3.F32.PACK_AB_MERGE_C R5, RZ, R140, RZ ;  /* 0x0000008cff05723e */ /* 0x002fe200048070ff */
[----:B------:R-:W-:Y:S01]  /*a3b0*/  @!P5 STG.E.U8 desc[UR14][R28.64+0x88], R141 ;  /* 0x0000888d1c00d986 */ /* 0x000fe2000c10110e */
[C---:B------:R-:W-:Y:S02]  /*a3c0*/  ISETP.LT.OR P5, PT, R6.reuse, 0x91, !P1 ;  /* 0x000000910600780c */ /* 0x040fe40004fa1670 */
[----:B------:R-:W-:Y:S01]  /*a3d0*/  F2FP.SATFINITE.E4M3.F32.PACK_AB_MERGE_C R19, RZ, R19, RZ ;  /* 0x00000013ff13723e */ /* 0x000fe200048070ff */
[----:B------:R1:W-:Y:S01]  /*a3e0*/  @!P6 STG.E.U8 desc[UR14][R28.64+0x89], R5 ;  /* 0x000089051c00e986 */ /* 0x0003e2000c10110e */
[----:B------:R-:W-:-:S02]  /*a3f0*/  ISETP.LT.OR P6, PT, R6, 0x92, !P1 ;  /* 0x000000920600780c */ /* 0x000fc40004fc1670 */
[----:B------:R-:W-:Y:S01]  /*a400*/  F2FP.SATFINITE.E4M3.F32.PACK_AB_MERGE_C R27, RZ, R18, RZ ;  /* 0x00000012ff1b723e */ /* 0x000fe200048070ff */
[----:B------:R-:W-:Y:S01]  /*a410*/  @!P3 STG.E.U8 desc[UR14][R32.64+0x88], R139 ;  /* 0x0000888b2000b986 */ /* 0x000fe2000c10110e */
[----:B--2---:R-:W-:Y:S02]  /*a420*/  F2FP.SATFINITE.E4M3.F32.PACK_AB_MERGE_C R25, RZ, R138, RZ ;  /* 0x0000008aff19723e */ /* 0x004fe400048070ff */
[----:B------:R-:W-:-:S03]  /*a430*/  ISETP.LT.OR P3, PT, R6, 0x91, !P0 ;  /* 0x000000910600780c */ /* 0x000fc60004761670 */
[----:B------:R2:W-:Y:S01]  /*a440*/  @!P4 STG.E.U8 desc[UR14][R32.64+0x89], R25 ;  /* 0x000089192000c986 */ /* 0x0005e2000c10110e */
[C---:B------:R-:W-:Y:S02]  /*a450*/  ISETP.LT.OR P4, PT, R6.reuse, 0x92, !P0 ;  /* 0x000000920600780c */ /* 0x040fe40004781670 */
[----:B-1----:R-:W-:Y:S01]  /*a460*/  F2FP.SATFINITE.E4M3.F32.PACK_AB_MERGE_C R5, RZ, R136, RZ ;  /* 0x00000088ff05723e */ /* 0x002fe200048070ff */
[----:B------:R-:W-:Y:S01]  /*a470*/  @!P5 STG.E.U8 desc[UR14][R28.64+0x90], R137 ;  /* 0x000090891c00d986 */ /* 0x000fe2000c10110e */
[----:B------:R-:W-:-:S03]  /*a480*/  ISETP.LT.OR P5, PT, R6, 0x99, !P1 ;  /* 0x000000990600780c */ /* 0x000fc60004fa1670 */
[----:B------:R1:W-:Y:S01]  /*a490*/  @!P6 STG.E.U8 desc[UR14][R28.64+0x91], R5 ;  /* 0x000091051c00e986 */ /* 0x0003e2000c10110e */
[C---:B------:R-:W-:Y:S02]  /*a4a0*/  ISETP.LT.OR P6, PT, R6.reuse, 0x9a, !P1 ;  /* 0x0000009a0600780c */ /* 0x040fe40004fc1670 */
[----:B--2---:R-:W-:Y:S01]  /*a4b0*/  F2FP.SATFINITE.E4M3.F32.PACK_AB_MERGE_C R25, RZ, R134, RZ ;  /* 0x00000086ff19723e */ /* 0x004fe200048070ff */
[----:B------:R-:W-:Y:S01]  /*a4c0*/  @!P3 STG.E.U8 desc[UR14][R32.64+0x90], R135 ;  /* 0x000090872000b986 */ /* 0x000fe2000c10110e */
        /* <DEDUP_REMOVED lines=35> */
[C---:B------:R-:W-:Y:S02]  /*a700*/  ISETP.LT.OR P5, PT, R6.reuse, 0xb2, !P0 ;  /* 0x000000b20600780c */ /* 0x040fe400047a1670 */
[C---:B------:R-:W-:Y:S01]  /*a710*/  ISETP.LT.OR P1, PT, R6.reuse, 0xba, !P1 ;  /* 0x000000ba0600780c */ /* 0x040fe20004f21670 */
[----:B------:R1:W-:Y:S01]  /*a720*/  @!P6 STG.E.U8 desc[UR14][R28.64+0xb1], R5 ;  /* 0x0000b1051c00e986 */ /* 0x0003e2000c10110e */
[C---:B------:R-:W-:Y:S02]  /*a730*/  ISETP.LT.OR P6, PT, R6.reuse, 0xb9, !P0 ;  /* 0x000000b90600780c */ /* 0x040fe400047c1670 */
[----:B------:R-:W-:Y:S01]  /*a740*/  ISETP.LT.OR P0, PT, R6, 0xba, !P0 ;  /* 0x000000ba0600780c */ /* 0x000fe20004701670 */
[----:B------:R3:W-:Y:S01]  /*a750*/  @!P3 STG.E.U8 desc[UR14][R32.64+0xb0], R23 ;  /* 0x0000b0172000b986 */ /* 0x0007e2000c10110e */
[----:B--2---:R-:W-:-:S02]  /*a760*/  F2FP.SATFINITE.E4M3.F32.PACK_AB_MERGE_C R25, RZ, R20, RZ ;  /* 0x00000014ff19723e */ /* 0x004fc400048070ff */
[----:B-1----:R-:W-:-:S05]  /*a770*/  F2FP.SATFINITE.E4M3.F32.PACK_AB_MERGE_C R5, RZ, R22, RZ ;  /* 0x00000016ff05723e */ /* 0x002fca00048070ff */
[----:B------:R3:W-:Y:S04]  /*a780*/  @!P5 STG.E.U8 desc[UR14][R32.64+0xb1], R5 ;  /* 0x0000b1052000d986 */ /* 0x0007e8000c10110e */
[----:B------:R3:W-:Y:S04]  /*a790*/  @!P4 STG.E.U8 desc[UR14][R28.64+0xb8], R21 ;  /* 0x0000b8151c00c986 */ /* 0x0007e8000c10110e */
[----:B------:R3:W-:Y:S04]  /*a7a0*/  @!P1 STG.E.U8 desc[UR14][R28.64+0xb9], R25 ;  /* 0x0000b9191c009986 */ /* 0x0007e8000c10110e */
[----:B------:R3:W-:Y:S04]  /*a7b0*/  @!P6 STG.E.U8 desc[UR14][R32.64+0xb8], R19 ;  /* 0x0000b8132000e986 */ /* 0x0007e8000c10110e */
[----:B------:R3:W-:Y:S02]  /*a7c0*/  @!P0 STG.E.U8 desc[UR14][R32.64+0xb9], R27 ;  /* 0x0000b91b20008986 */ /* 0x0007e4000c10110e */
.L_x_235:
[----:B------:R-:W-:Y:S05]  /*a7d0*/  BSYNC B0 ;  /* 0x0000000000007941 */ /* 0x000fea0003800000 */
.L_x_41:
[C---:B------:R-:W-:Y:S01]  /*a7e0*/  LEA R2, P0, R8.reuse, R2, 0x1 ;  /* 0x0000000208027211 */ /* 0x040fe200078008ff */
[----:B------:R-:W-:Y:S01]  /*a7f0*/  ULDC.64 UR6, c[0x0][0x650] ;  /* 0x0001940000067ab9 */ /* 0x000fe20000000a00 */
[----:B0---4-:R-:W-:Y:S01]  /*a800*/  IMAD.U32 R4, RZ, RZ, UR12 ;  /* 0x0000000cff047e24 */ /* 0x011fe2000f8e00ff */
[----:B------:R-:W-:Y:S01]  /*a810*/  PRMT R18, RZ, 0x7610, R18 ;  /* 0x00007610ff127816 */ /* 0x000fe20000000012 */
[----:B-----5:R-:W-:Y:S01]  /*a820*/  IMAD.MOV.U32 R6, RZ, RZ, -0x1 ;  /* 0xffffffffff067424 */ /* 0x020fe200078e00ff */
[----:B------:R-:W-:Y:S01]  /*a830*/  LEA.HI.X R3, R8, R3, R0, 0x1, P0 ;  /* 0x0000000308037211 */ /* 0x000fe200000f0c00 */
[----:B------:R0:W-:Y:S01]  /*a840*/  SYNCS.ARRIVE.TRANS64.A1T0 RZ, [R4+UR22], RZ ;  /* 0x000000ff04ff79a7 */ /* 0x0001e20008100016 */
[----:B------:R-:W-:Y:S01]  /*a850*/  ISETP.GE.U32.AND P0, PT, R2, UR6, PT ;  /* 0x0000000602007c0c */ /* 0x000fe2000bf06070 */
[----:B---3--:R-:W-:-:S03]  /*a860*/  IMAD.MOV.U32 R5, RZ, RZ, -0x1 ;  /* 0xffffffffff057424 */ /* 0x008fc600078e00ff */
[----:B------:R-:W-:Y:S01]  /*a870*/  ISETP.GE.U32.AND.EX P0, PT, R3, UR7, PT, P0 ;  /* 0x0000000703007c0c */ /* 0x000fe2000bf06100 */
[----:B0-----:R-:W-:-:S12]  /*a880*/  IMAD.MOV.U32 R4, RZ, RZ, -0x1 ;  /* 0xffffffffff047424 */ /* 0x001fd800078e00ff */
[----:B------:R-:W-:Y:S05]  /*a890*/  @P0 BRA `(.L_x_236) ;  /* 0x0000000400600947 */ /* 0x000fea0003800000 */
[----:B------:R-:W0:Y:S01]  /*a8a0*/  S2R R28, SR_CTAID.X ;  /* 0x00000000001c7919 */ /* 0x000e220000002500 */
[----:B------:R-:W3:Y:S01]  /*a8b0*/  LDC.64 R22, c[0x0][0x628] ;  /* 0x00018a00ff167b82 */ /* 0x000ee20000000a00 */
[----:B------:R-:W-:Y:S01]  /*a8c0*/  ULDC UR6, c[0x0][0x150] ;  /* 0x0000540000067ab9 */ /* 0x000fe20000000800 */
[----:B------:R-:W-:Y:S01]  /*a8d0*/  IMAD.MOV.U32 R20, RZ, RZ, R2 ;  /* 0x000000ffff147224 */ /* 0x000fe200078e0002 */
[----:B------:R-:W4:Y:S01]  /*a8e0*/  S2R R30, SR_CTAID.Y ;  /* 0x00000000001e7919 */ /* 0x000f220000002600 */
[----:B------:R-:W-:-:S04]  /*a8f0*/  IMAD.MOV.U32 R21, RZ, RZ, R3 ;  /* 0x000000ffff157224 */ /* 0x000fc800078e0003 */
[----:B------:R-:W1:Y:S08]  /*a900*/  LDC R31, c[0x0][0x144] ;  /* 0x00005100ff1f7b82 */ /* 0x000e700000000800 */
[----:B------:R-:W1:Y:S08]  /*a910*/  LDC R6, c[0x0][0x630] ;  /* 0x00018c00ff067b82 */ /* 0x000e700000000800 */
[----:B--2---:R-:W2:Y:S01]  /*a920*/  LDC.64 R26, c[0x0][0x620] ;  /* 0x00018800ff1a7b82 */ /* 0x004ea20000000a00 */
[----:B---3--:R-:W-:-:S04]  /*a930*/  ISETP.NE.U32.AND P0, PT, R22, RZ, PT ;  /* 0x000000ff1600720c */ /* 0x008fc80003f05070 */
[----:B------:R-:W-:Y:S02]  /*a940*/  ISETP.NE.AND.EX P0, PT, R23, RZ, PT, P0 ;  /* 0x000000ff1700720c */ /* 0x000fe40003f05300 */
[----:B0-----:R-:W-:-:S05]  /*a950*/  I2FP.F32.U32 R4, R28 ;  /* 0x0000001c00047245 */ /* 0x001fca0000201000 */
[----:B------:R-:W-:-:S04]  /*a960*/  FMUL R4, R4, UR6 ;  /* 0x0000000604047c20 */ /* 0x000fc80008400000 */
[----:B------:R0:W3:Y:S02]  /*a970*/  F2I.U32.TRUNC.NTZ R29, R4 ;  /* 0x00000004001d7305 */ /* 0x0000e4000020f000 */
[----:B-1--4-:R-:W-:Y:S05]  /*a980*/  @!P0 BRA `(.L_x_237) ;  /* 0x0000000000288947 */ /* 0x012fea0003800000 */
[----:B------:R-:W1:Y:S02]  /*a990*/  LDC R5, c[0x0][0x634] ;  /* 0x00018d00ff057b82 */ /* 0x000e640000000800 */
[----:B-1----:R-:W-:-:S05]  /*a9a0*/  IADD3 R21, P0, R2, R5, RZ ;  /* 0x0000000502157210 */ /* 0x002fca0007f1e0ff */
[----:B------:R-:W-:-:S04]  /*a9b0*/  IMAD.X R25, RZ, RZ, R3, P0 ;  /* 0x000000ffff197224 */ /* 0x000fc800000e0603 */
[----:B0-----:R-:W-:-:S04]  /*a9c0*/  IMAD.WIDE.U32 R4, R25, R22, RZ ;  /* 0x0000001619047225 */ /* 0x001fc800078e00ff */
[----:B------:R-:W-:-:S04]  /*a9d0*/  IMAD.WIDE.U32 R18, P0, R21, R23, R4 ;  /* 0x0000001715127225 */ /* 0x000fc80007800004 */
[----:B------:R-:W-:-:S04]  /*a9e0*/  IMAD.WIDE.U32 R4, R21, R22, RZ ;  /* 0x0000001615047225 */ /* 0x000fc800078e00ff */
[----:B------:R-:W-:Y:S01]  /*a9f0*/  IMAD.X R21, RZ, RZ, RZ, P0 ;  /* 0x000000ffff157224 */ /* 0x000fe200000e06ff */
[----:B------:R-:W-:Y:S01]  /*aa00*/  IADD3 RZ, P0, R5, R18, RZ ;  /* 0x0000001205ff7210 */ /* 0x000fe20007f1e0ff */
[----:B------:R-:W-:-:S04]  /*aa10*/  IMAD.MOV.U32 R20, RZ, RZ, R19 ;  /* 0x000000ffff147224 */ /* 0x000fc800078e0013 */
[----:B------:R-:W-:-:S08]  /*aa20*/  IMAD.WIDE.U32.X R20, R25, R23, R20, P0 ;  /* 0x0000001719147225 */ /* 0x000fd000000e0414 */
.L_x_237:
[-CC-:B------:R-:W-:Y:S01]  /*aa30*/  SHF.R.U64 R24, R20, R6.reuse, R21.reuse ;  /* 0x0000000614187219 */ /* 0x180fe20000001215 */
[----:B------:R-:W1:Y:S01]  /*aa40*/  LDC.64 R34, c[0x0][0x640] ;  /* 0x00019000ff227b82 */ /* 0x000e620000000a00 */
[----:B0-----:R-:W-:Y:S01]  /*aa50*/  SHF.R.U32.HI R4, RZ, R6, R21 ;  /* 0x00000006ff047219 */ /* 0x001fe20000011615 */
[----:B---3--:R-:W-:Y:S01]  /*aa60*/  IMAD.MOV R29, RZ, RZ, -R29 ;  /* 0x000000ffff1d7224 */ /* 0x008fe200078e0a1d */
[----:B------:R-:W-:Y:S01]  /*aa70*/  IADD3 R19, P0, RZ, -R24, RZ ;  /* 0x80000018ff137210 */ /* 0x000fe20007f1e0ff */
[----:B------:R-:W-:Y:S01]  /*aa80*/  ULDC UR6, c[0x0][0x154] ;  /* 0x0000550000067ab9 */ /* 0x000fe20000000800 */
[----:B------:R-:W-:Y:S02]  /*aa90*/  IMAD.MOV.U32 R21, RZ, RZ, 0x1 ;  /* 0x00000001ff157424 */ /* 0x000fe400078e00ff */
[----:B------:R-:W-:Y:S01]  /*aaa0*/  IMAD R29, R31, R29, R28 ;  /* 0x0000001d1f1d7224 */ /* 0x000fe200078e021c */
[----:B------:R-:W0:Y:S01]  /*aab0*/  LDC R18, c[0x0][0x618] ;  /* 0x00018600ff127b82 */ /* 0x000e220000000800 */
[----:B------:R-:W-:-:S04]  /*aac0*/  IMAD.X R5, RZ, RZ, ~R4, P0 ;  /* 0x000000ffff057224 */ /* 0x000fc800000e0e04 */
[-C--:B--2---:R-:W-:Y:S02]  /*aad0*/  IMAD R6, R5, R26.reuse, RZ ;  /* 0x0000001a05067224 */ /* 0x084fe400078e02ff */
[C---:B------:R-:W-:Y:S01]  /*aae0*/  IMAD.WIDE.U32 R4, R19.reuse, R26, R2 ;  /* 0x0000001a13047225 */ /* 0x040fe200078e0002 */
[----:B------:R-:W2:Y:S03]  /*aaf0*/  LDC R20, c[0x0][0x608] ;  /* 0x00018200ff147b82 */ /* 0x000ea60000000800 */
[----:B------:R-:W-:Y:S01]  /*ab00*/  IMAD R19, R19, R27, R6 ;  /* 0x0000001b13137224 */ /* 0x000fe200078e0206 */
[----:B------:R-:W-:-:S03]  /*ab10*/  I2FP.F32.U32 R6, R30 ;  /* 0x0000001e00067245 */ /* 0x000fc60000201000 */
[----:B------:R-:W-:Y:S01]  /*ab20*/  IMAD.IADD R5, R5, 0x1, R19 ;  /* 0x0000000105057824 */ /* 0x000fe200078e0213 */
[----:B------:R-:W3:Y:S01]  /*ab30*/  LDC R32, c[0x0][0x658] ;  /* 0x00019600ff207b82 */ /* 0x000ee20000000800 */
[----:B-1----:R-:W-:Y:S01]  /*ab40*/  ISETP.NE.U32.AND P0, PT, R34, RZ, PT ;  /* 0x000000ff2200720c */ /* 0x002fe20003f05070 */
[----:B------:R-:W-:-:S03]  /*ab50*/  IMAD.MOV.U32 R19, RZ, RZ, -0x1 ;  /* 0xffffffffff137424 */ /* 0x000fc600078e00ff */
[----:B------:R-:W-:-:S03]  /*ab60*/  ISETP.NE.AND.EX P0, PT, R35, RZ, PT, P0 ;  /* 0x000000ff2300720c */ /* 0x000fc60003f05300 */
[----:B------:R-:W1:Y:S01]  /*ab70*/  LDC R27, c[0x0][0x148] ;  /* 0x00005200ff1b7b82 */ /* 0x000e620000000800 */
[-CC-:B0-----:R-:W-:Y:S02]  /*ab80*/  SHF.R.U64 R22, R4, R18.reuse, R5.reuse ;  /* 0x0000001204167219 */ /* 0x181fe40000001205 */
[----:B------:R-:W-:Y:S01]  /*ab90*/  SHF.R.U32.HI R5, RZ, R18, R5 ;  /* 0x00000012ff057219 */ /* 0x000fe20000011605 */
[----:B------:R-:W-:-:S04]  /*aba0*/  FMUL R18, R6, UR6 ;  /* 0x0000000606127c20 */ /* 0x000fc80008400000 */
[----:B------:R-:W0:Y:S01]  /*abb0*/  LDC R28, c[0x0][0x600] ;  /* 0x00018000ff1c7b82 */ /* 0x000e220000000800 */
[----:B------:R4:W0:Y:S01]  /*abc0*/  F2I.U32.TRUNC.NTZ R25, R18 ;  /* 0x0000001200197305 */ /* 0x000822000020f000 */
[-CC-:B--2---:R-:W-:Y:S02]  /*abd0*/  SHF.R.U64 R6, R22, R20.reuse, R5.reuse ;  /* 0x0000001416067219 */ /* 0x184fe40000001205 */
[----:B------:R-:W-:-:S04]  /*abe0*/  SHF.R.U32.HI R5, RZ, R20, R5 ;  /* 0x00000014ff057219 */ /* 0x000fc80000011605 */
[----:B------:R-:W2:Y:S01]  /*abf0*/  LDC R33, c[0x0][0x648] ;  /* 0x00019200ff217b82 */ /* 0x000ea20000000800 */
[-CC-:B---3--:R-:W-:Y:S02]  /*ac00*/  SHF.R.U64 R26, R6, R32.reuse, R5.reuse ;  /* 0x00000020061a7219 */ /* 0x188fe40000001205 */
[-C--:B------:R-:W-:Y:S02]  /*ac10*/  SHF.L.U32 R19, R19, R32.reuse, RZ ;  /* 0x0000002013137219 */ /* 0x080fe400000006ff */
[-C--:B------:R-:W-:Y:S01]  /*ac20*/  SHF.R.U32.HI R5, RZ, R32.reuse, R5 ;  /* 0x00000020ff057219 */ /* 0x080fe20000011605 */
[----:B------:R-:W-:Y:S01]  /*ac30*/  IMAD.MOV.U32 R4, RZ, RZ, R26 ;  /* 0x000000ffff047224 */ /* 0x000fe200078e001a */
[----:B------:R-:W-:Y:S01]  /*ac40*/  SHF.L.U32 R32, R21, R32, RZ ;  /* 0x0000002015207219 */ /* 0x000fe200000006ff */
[----:B------:R-:W3:Y:S01]  /*ac50*/  LDC R36, c[0x0][0x638] ;  /* 0x00018e00ff247b82 */ /* 0x000ee20000000800 */
[----:B------:R-:W-:-:S07]  /*ac60*/  LOP3.LUT R31, RZ, R19, RZ, 0x33, !PT ;  /* 0x00000013ff1f7212 */ /* 0x000fce00078e33ff */
[----:B------:R-:W0:Y:S01]  /*ac70*/  LDC R37, c[0x0][0x610] ;  /* 0x00018400ff257b82 */ /* 0x000e220000000800 */
[----:B----4-:R-:W-:Y:S05]  /*ac80*/  @!P0 BRA `(.L_x_238) ;  /* 0x0000000000288947 */ /* 0x010fea0003800000 */
[----:B------:R-:W4:Y:S02]  /*ac90*/  LDC R21, c[0x0][0x64c] ;  /* 0x00019300ff157b82 */ /* 0x000f240000000800 */
[----:B----4-:R-:W-:-:S05]  /*aca0*/  IADD3 R21, P0, R26, R21, RZ ;  /* 0x000000151a157210 */ /* 0x010fca0007f1e0ff */
        /* <DEDUP_REMOVED lines=8> */
.L_x_238:
[----:B--2---:R-:W-:Y:S01]  /*ad30*/  SHF.R.U64 R4, R4, R33, R5 ;  /* 0x0000002104047219 */ /* 0x004fe20000001205 */
[----:B0-----:R-:W-:Y:S01]  /*ad40*/  VIADD R21, R28, 0xffffffff ;  /* 0xffffffff1c157836 */ /* 0x001fe20000000000 */
[----:B------:R-:W-:Y:S01]  /*ad50*/  LOP3.LUT R19, R6, R31, RZ, 0xc0, !PT ;  /* 0x0000001f06137212 */ /* 0x000fe200078ec0ff */
[----:B------:R-:W-:Y:S02]  /*ad60*/  IMAD.MOV R25, RZ, RZ, -R25 ;  /* 0x000000ffff197224 */ /* 0x000fe400078e0a19 */
[----:B------:R-:W-:Y:S02]  /*ad70*/  IMAD.MOV R5, RZ, RZ, -R4 ;  /* 0x000000ffff057224 */ /* 0x000fe400078e0a04 */
[----:B------:R-:W-:Y:S01]  /*ad80*/  IMAD R6, R32, R4, R19 ;  /* 0x0000000420067224 */ /* 0x000fe200078e0213 */
[----:B------:R-:W-:Y:S01]  /*ad90*/  LOP3.LUT R19, R22, R21, RZ, 0xc0, !PT ;  /* 0x0000001516137212 */ /* 0x000fe200078ec0ff */
[----:B-1----:R-:W-:Y:S02]  /*ada0*/  @P2 IMAD R29, R27, R25, R30 ;  /* 0x000000191b1d2224 */ /* 0x002fe400078e021e */
[----:B---3--:R-:W-:-:S02]  /*adb0*/  IMAD R4, R5, R36, R26 ;  /* 0x0000002405047224 */ /* 0x008fc400078e021a */
[----:B------:R-:W-:Y:S02]  /*adc0*/  IMAD R6, R6, R37, R29 ;  /* 0x0000002506067224 */ /* 0x000fe400078e021d */
[----:B------:R-:W-:Y:S02]  /*add0*/  IMAD R19, R4, R28, R19 ;  /* 0x0000001c04137224 */ /* 0x000fe400078e0213 */
[----:B------:R-:W-:Y:S02]  /*ade0*/  IMAD.MOV.U32 R18, RZ, RZ, 0x1 ;  /* 0x00000001ff127424 */ /* 0x000fe400078e00ff */
[----:B------:R-:W-:Y:S01]  /*adf0*/  IMAD.MOV.U32 R4, RZ, RZ, R24 ;  /* 0x000000ffff047224 */ /* 0x000fe200078e0018 */
[----:B------:R-:W-:Y:S02]  /*ae00*/  SEL R5, R19, R6, !P2 ;  /* 0x0000000613057207 */ /* 0x000fe40005000000 */
[----:B------:R-:W-:-:S07]  /*ae10*/  SEL R6, R6, R19, !P2 ;  /* 0x0000001306067207 */ /* 0x000fce0005000000 */
.L_x_236:
[----:B------:R-:W-:Y:S02]  /*ae20*/  LOP3.LUT P0, RZ, R18, 0xff, RZ, 0xc0, !PT ;  /* 0x000000ff12ff7812 */ /* 0x000fe4000780c0ff */
[----:B------:R-:W-:-:S11]  /*ae30*/  LOP3.LUT R16, R16, 0x1, RZ, 0x3c, !PT ;  /* 0x0000000110107812 */ /* 0x000fd600078e3cff */
[----:B------:R-:W-:Y:S05]  /*ae40*/  @P0 BRA `(.L_x_239) ;  /* 0xffffff6800140947 */ /* 0x000fea000383ffff */
[----:B------:R-:W-:Y:S05]  /*ae50*/  EXIT ;  /* 0x000000000000794d */ /* 0x000fea0003800000 */
.L_x_17:
[----:B------:R-:W-:-:S08]  /*ae60*/  ISETP.NE.AND P0, PT, R18, RZ, PT ;  /* 0x000000ff1200720c */ /* 0x000fd00003f05270 */
[----:B--23-5:R-:W0:-:S00]  /*ae70*/  USETMAXREG.DEALLOC.CTAPOOL 0x28 ;  /* 0x00000028000079c8 */ /* 0x02ce0000080e0500 */
[----:B------:R-:W-:Y:S05]  /*ae80*/  @P0 EXIT ;  /* 0x000000000000094d */ /* 0x000fea0003800000 */
[----:B0-----:R-:W-:Y:S01]  /*ae90*/  LOP3.LUT P0, RZ, R20, 0xff, RZ, 0xc0, !PT ;  /* 0x000000ff14ff7812 */ /* 0x001fe2000780c0ff */
[----:B------:R-:W-:Y:S02]  /*aea0*/  IMAD.MOV.U32 R12, RZ, RZ, 0x1 ;  /* 0x00000001ff0c7424 */ /* 0x000fe400078e00ff */
[----:B------:R-:W-:-:S10]  /*aeb0*/  IMAD.MOV.U32 R13, RZ, RZ, RZ ;  /* 0x000000ffff0d7224 */ /* 0x000fd400078e00ff */
[----:B------:R-:W-:Y:S05]  /*aec0*/  @!P0 BRA `(.L_x_240) ;  /* 0x0000000c00248947 */ /* 0x000fea0003800000 */
[----:B------:R-:W0:Y:S01]  /*aed0*/  S2R R16, SR_CgaCtaId ;  /* 0x0000000000107919 */ /* 0x000e220000008800 */
[----:B------:R-:W-:Y:S01]  /*aee0*/  LOP3.LUT P0, RZ, R15, 0x1f, RZ, 0xc0, !PT ;  /* 0x0000001f0fff7812 */ /* 0x000fe2000780c0ff */
[----:B------:R-:W-:Y:S01]  /*aef0*/  ULDC UR5, c[0x0][0x658] ;  /* 0x0001960000057ab9 */ /* 0x000fe20000000800 */
[----:B------:R-:W-:Y:S01]  /*af00*/  UMOV UR6, 0xffffffff ;  /* 0xffffffff00067882 */ /* 0x000fe20000000000 */
[----:B------:R-:W-:Y:S01]  /*af10*/  BSSY B0, `(.L_x_240) ;  /* 0x00000c4000007945 */ /* 0x000fe20003800000 */
[C---:B------:R-:W-:Y:S01]  /*af20*/  ISETP.NE.AND P3, PT, R14.reuse, RZ, PT ;  /* 0x000000ff0e00720c */ /* 0x040fe20003f65270 */
[----:B------:R-:W-:Y:S01]  /*af30*/  USHF.L.U32 UR6, UR6, UR5, URZ ;  /* 0x0000000506067299 */ /* 0x000fe2000800063f */
[----:B------:R-:W-:Y:S01]  /*af40*/  ISETP.NE.OR P0, PT, R14, RZ, !P0 ;  /* 0x000000ff0e00720c */ /* 0x000fe20004705670 */
[----:B------:R-:W-:Y:S01]  /*af50*/  IMAD.MOV.U32 R15, RZ, RZ, 0x1 ;  /* 0x00000001ff0f7424 */ /* 0x000fe200078e00ff */
[----:B------:R-:W-:Y:S01]  /*af60*/  LOP3.LUT R14, R7, 0x2, RZ, 0xfc, !PT ;  /* 0x00000002070e7812 */ /* 0x000fe200078efcff */
[----:B------:R-:W-:Y:S01]  /*af70*/  IMAD.MOV.U32 R12, RZ, RZ, 0x1 ;  /* 0x00000001ff0c7424 */ /* 0x000fe200078e00ff */
[----:B------:R-:W-:Y:S01]  /*af80*/  ULDC UR4, c[0x0][0x600] ;  /* 0x0001800000047ab9 */ /* 0x000fe20000000800 */
[----:B------:R-:W-:Y:S01]  /*af90*/  IMAD.MOV.U32 R13, RZ, RZ, RZ ;  /* 0x000000ffff0d7224 */ /* 0x000fe200078e00ff */
[----:B------:R-:W-:Y:S01]  /*afa0*/  UMOV UR7, 0x1 ;  /* 0x0000000100077882 */ /* 0x000fe20000000000 */
[----:B------:R-:W-:-:S02]  /*afb0*/  UIADD3 UR22, UR13, 0x1, URZ ;  /* 0x000000010d167890 */ /* 0x000fc4000fffe03f */
[----:B------:R-:W-:Y:S02]  /*afc0*/  UIADD3 UR16, UR4, -0x1, URZ ;  /* 0xffffffff04107890 */ /* 0x000fe4000fffe03f */
[----:B------:R-:W-:Y:S02]  /*afd0*/  USHF.L.U32 UR18, UR7, UR5, URZ ;  /* 0x0000000507127299 */ /* 0x000fe4000800063f */
[----:B------:R-:W-:Y:S01]  /*afe0*/  ULOP3.LUT UR17, URZ, UR6, URZ, 0x33, !UPT ;  /* 0x000000063f117292 */ /* 0x000fe2000f8e333f */
[----:B------:R-:W-:Y:S01]  /*aff0*/  ULDC.64 UR20, c[0x0][0x198] ;  /* 0x0000660000147ab9 */ /* 0x000fe20000000a00 */
[----:B0-----:R-:W-:-:S10]  /*b000*/  LOP3.LUT R16, R16, 0x1, RZ, 0xc0, !PT ;  /* 0x0000000110107812 */ /* 0x001fd400078ec0ff */
.L_x_252:
[----:B------:R-:W-:-:S03]  /*b010*/  UMOV UR4, 0xffffffff ;  /* 0xffffffff00047882 */ /* 0x000fc60000000000 */
[----:B------:R-:W-:Y:S05]  /*b020*/  BRA.DIV UR4, `(.L_x_241) ;  /* 0x0000001204587947 */ /* 0x000fea000b800000 */
[----:B------:R-:W-:-:S13]  /*b030*/  ELECT P1, URZ, PT ;  /* 0x00000000003f782f */ /* 0x000fda0003820000 */
.L_x_268:
[----:B------:R-:W0:Y:S01]  /*b040*/  LDC R10, c[0x0][0x28c] ;  /* 0x0000a300ff0a7b82 */ /* 0x000e220000000800 */
[----:B------:R-:W-:Y:S01]  /*b050*/  BSSY B1, `(.L_x_242) ;  /* 0x000003a000017945 */ /* 0x000fe20003800000 */
[----:B0-----:R-:W-:-:S13]  /*b060*/  ISETP.LT.OR P1, PT, R10, 0x1, !P1 ;  /* 0x000000010a00780c */ /* 0x001fda0004f21670 */
[----:B------:R-:W-:Y:S05]  /*b070*/  @P1 BRA `(.L_x_243) ;  /* 0x0000000000dc1947 */ /* 0x000fea0003800000 */
[----:B------:R-:W-:Y:S02]  /*b080*/  IMAD R10, R5, 0x2, R16 ;  /* 0x00000002050a7824 */ /* 0x000fe400078e0210 */
[----:B------:R-:W-:Y:S02]  /*b090*/  IMAD.SHL.U32 R18, R6, 0x40, RZ ;  /* 0x0000004006127824 */ /* 0x000fe400078e00ff */
[----:B------:R-:W-:Y:S02]  /*b0a0*/  IMAD.MOV.U32 R21, RZ, RZ, RZ ;  /* 0x000000ffff157224 */ /* 0x000fe400078e00ff */
[----:B------:R-:W-:Y:S02]  /*b0b0*/  IMAD.U32 R22, RZ, RZ, UR22 ;  /* 0x00000016ff167e24 */ /* 0x000fe4000f8e00ff */
[----:B------:R-:W-:Y:S02]  /*b0c0*/  IMAD.MOV.U32 R5, RZ, RZ, R12 ;  /* 0x000000ffff057224 */ /* 0x000fe400078e000c */
[----:B------:R-:W-:-:S02]  /*b0d0*/  IMAD.MOV.U32 R11, RZ, RZ, R13 ;  /* 0x000000ffff0b7224 */ /* 0x000fc400078e000d */
[----:B------:R-:W-:-:S07]  /*b0e0*/  IMAD R17, R10, 0x60, RZ ;  /* 0x000000600a117824 */ /* 0x000fce00078e02ff */
.L_x_247:
[----:B------:R-:W0:Y:S01]  /*b0f0*/  S2R R19, SR_CgaCtaId ;  /* 0x0000000000137919 */ /* 0x000e220000008800 */
[----:B------:R-:W-:Y:S01]  /*b100*/  MOV R6, 0x400 ;  /* 0x0000040000067802 */ /* 0x000fe20000000f00 */
[----:B------:R-:W1:Y:S03]  /*b110*/  @!P3 LDC R10, c[0x0][0x500] ;  /* 0x00014000ff0abb82 */ /* 0x000e660000000800 */
[----:B0-----:R-:W-:Y:S02]  /*b120*/  LEA R20, R19, R6, 0x18 ;  /* 0x0000000613147211 */ /* 0x001fe400078ec0ff */
[----:B------:R-:W-:-:S03]  /*b130*/  SHF.L.U32 R6, R5, 0x1f, RZ ;  /* 0x0000001f05067819 */ /* 0x000fc600000006ff */
[----:B------:R-:W-:-:S04]  /*b140*/  IMAD R19, R11, 0x8, R20 ;  /* 0x000000080b137824 */ /* 0x000fc800078e0214 */
[----:B------:R-:W0:Y:S02]  /*b150*/  SYNCS.PHASECHK.TRANS64.TRYWAIT P1, [R19+URZ+0x38], R6 ;  /* 0x00003806130075a7 */ /* 0x000e24000802017f */
[----:B01----:R-:W-:Y:S05]  /*b160*/  @!P1 BRA `(.L_x_244) ;  /* 0x0000001000289947 */ /* 0x003fea0003800000 */
.L_x_269:
[----:B0-----:R-:W-:Y:S01]  /*b170*/  PRMT R6, R14, 0x9910, RZ ;  /* 0x000099100e067816 */ /* 0x001fe200000000ff */
[----:B------:R0:W-:Y:S03]  /*b180*/  @!P3 SYNCS.ARRIVE.TRANS64 RZ, [R19+URZ], R10 ;  /* 0x0000000a13ffb9a7 */ /* 0x0001e6000800003f */
[----:B------:R-:W-:-:S13]  /*b190*/  ISETP.NE.AND P1, PT, R6, 0x2, PT ;  /* 0x000000020600780c */ /* 0x000fda0003f25270 */
[----:B0-----:R-:W-:Y:S05]  /*b1a0*/  @P1 BRA `(.L_x_245) ;  /* 0x0000000000041947 */ /* 0x001fea0003800000 */
[----:B------:R-:W-:Y:S01]  /*b1b0*/  BPT.TRAP 0x1 ;  /* 0x000000040000795c */ /* 0x000fe20000300000 */
.L_x_245:
[----:B------:R-:W-:Y:S05]  /*b1c0*/  @P0 BRA `(.L_x_246) ;  /* 0x0000000000040947 */ /* 0x000fea0003800000 */
[----:B------:R-:W-:Y:S01]  /*b1d0*/  BPT.TRAP 0x1 ;  /* 0x000000040000795c */ /* 0x000fe20000300000 */
.L_x_246:
[----:B------:R-:W-:Y:S01]  /*b1e0*/  IMAD R6, R11, 0x2, R16 ;  /* 0x000000020b067824 */ /* 0x000fe200078e0210 */
[----:B------:R-:W-:Y:S01]  /*b1f0*/  R2UR UR9, R19 ;  /* 0x00000000130972ca */ /* 0x000fe200000e0000 */
[C-C-:B------:R-:W-:Y:S01]  /*b200*/  IMAD R10, R11.reuse, 0x2000, R20.reuse ;  /* 0x000020000b0a7824 */ /* 0x140fe200078e0214 */
[----:B------:R-:W-:Y:S01]  /*b210*/  UIADD3 UR4, UP0, UR20, 0xf0, URZ ;  /* 0x000000f014047890 */ /* 0x000fe2000ff1e03f */
[----:B------:R-:W-:Y:S01]  /*b220*/  IMAD R6, R6, 0x3000, R20 ;  /* 0x0000300006067824 */ /* 0x000fe200078e0214 */
[----:B------:R-:W-:Y:S01]  /*b230*/  R2UR UR11, R18 ;  /* 0x00000000120b72ca */ /* 0x000fe200000e0000 */
[----:B------:R-:W-:Y:S01]  /*b240*/  VIADD R22, R22, 0xffffffff ;  /* 0xffffffff16167836 */ /* 0x000fe20000000000 */
[----:B------:R-:W-:Y:S01]  /*b250*/  R2UR UR5, R10 ;  /* 0x000000000a0572ca */ /* 0x000fe200000e0000 */
[----:B------:R-:W-:Y:S01]  /*b260*/  UIADD3 UR24, UP1, UR20, 0x1f0, URZ ;  /* 0x000001f014187890 */ /* 0x000fe2000ff3e03f */
[----:B------:R-:W-:Y:S01]  /*b270*/  R2UR UR8, R6 ;  /* 0x00000000060872ca */ /* 0x000fe200000e0000 */
[----:B------:R-:W-:Y:S01]  /*b280*/  VIADD R11, R11, 0x1 ;  /* 0x000000010b0b7836 */ /* 0x000fe20000000000 */
[----:B------:R-:W-:Y:S01]  /*b290*/  R2UR UR10, R21 ;  /* 0x00000000150a72ca */ /* 0x000fe200000e0000 */
[----:B------:R-:W-:Y:S01]  /*b2a0*/  UIADD3.X UR25, URZ, UR21, URZ, UP1, !UPT ;  /* 0x000000153f197290 */ /* 0x000fe20008ffe43f */
[----:B------:R-:W-:Y:S01]  /*b2b0*/  R2UR UR12, R4 ;  /* 0x00000000040c72ca */ /* 0x000fe200000e0000 */
[----:B------:R-:W-:Y:S01]  /*b2c0*/  UMOV UR6, 0x0 ;  /* 0x0000000000067882 */ /* 0x000fe20000000000 */
[----:B------:R-:W-:Y:S01]  /*b2d0*/  R2UR UR19, R17 ;  /* 0x00000000111372ca */ /* 0x000fe200000e0000 */
[----:B------:R-:W-:Y:S01]  /*b2e0*/  UMOV UR7, 0x10000000 ;  /* 0x1000000000077882 */ /* 0x000fe20000000000 */
[----:B------:R-:W-:Y:S01]  /*b2f0*/  ISETP.GT.AND P4, PT, R22, 0x1, PT ;  /* 0x000000011600780c */ /* 0x000fe20003f84270 */
[----:B------:R-:W-:Y:S01]  /*b300*/  UMOV UR23, 0x30000 ;  /* 0x0003000000177882 */ /* 0x000fe20000000000 */
[----:B------:R-:W-:Y:S01]  /*b310*/  ISETP.NE.AND P1, PT, R11, 0x7, PT ;  /* 0x000000070b00780c */ /* 0x000fe20003f25270 */
[----:B------:R-:W-:Y:S01]  /*b320*/  UIADD3 UR14, UR5, 0x180, URZ ;  /* 0x00000180050e7890 */ /* 0x000fe2000fffe03f */
[----:B------:R-:W-:Y:S01]  /*b330*/  VIADD R21, R21, 0x80 ;  /* 0x0000008015157836 */ /* 0x000fe20000000000 */
[----:B------:R-:W-:Y:S01]  /*b340*/  UIADD3.X UR5, URZ, UR21, URZ, UP0, !UPT ;  /* 0x000000153f057290 */ /* 0x000fe200087fe43f */
[----:B------:R-:W-:Y:S01]  /*b350*/  SEL R6, RZ, 0x1, P1 ;  /* 0x00000001ff067807 */ /* 0x000fe20000800000 */
[----:B------:R-:W-:Y:S01]  /*b360*/  UIADD3 UR15, UR8, 0xe180, URZ ;  /* 0x0000e180080f7890 */ /* 0x000fe2000fffe03f */
[----:B------:R-:W-:-:S02]  /*b370*/  SEL R11, R11, RZ, P1 ;  /* 0x000000ff0b0b7207 */ /* 0x000fc40000800000 */
[----:B------:R-:W-:Y:S01]  /*b380*/  UMOV UR8, UR14 ;  /* 0x0000000e00087c82 */ /* 0x000fe20008000000 */
[----:B------:R-:W-:-:S03]  /*b390*/  LOP3.LUT R5, R5, R6, RZ, 0x3c, !PT ;  /* 0x0000000605057212 */ /* 0x000fc600078e3cff */
[----:B------:R0:W-:Y:S02]  /*b3a0*/  UTMALDG.3D [UR8], [UR4], desc[UR6] ;  /* 0x00000608040075b4 */ /* 0x0001e40008011000 */
[----:B0-----:R-:W-:Y:S01]  /*b3b0*/  UMOV UR8, UR15 ;  /* 0x0000000f00087c82 */ /* 0x001fe20008000000 */
[----:B------:R-:W-:Y:S02]  /*b3c0*/  UMOV UR11, UR19 ;  /* 0x00000013000b7c82 */ /* 0x000fe40008000000 */
[----:B------:R0:W-:Y:S02]  /*b3d0*/  UTMALDG.3D.MULTICAST [UR8], [UR24], UR23, desc[UR6] ;  /* 0x00000608180073b4 */ /* 0x0001e40008011817 */
[----:B0-----:R-:W-:Y:S05]  /*b3e0*/  @P4 BRA `(.L_x_247) ;  /* 0xfffffffc00404947 */ /* 0x001fea000383ffff */
.L_x_243:
[----:B------:R-:W-:Y:S05]  /*b3f0*/  BSYNC B1 ;  /* 0x0000000000017941 */ /* 0x000fea0003800000 */
.L_x_242:
[----:B------:R-:W-:Y:S01]  /*b400*/  LOP3.LUT P5, RZ, R15, 0xff, RZ, 0xc0, !PT ;  /* 0x000000ff0fff7812 */ /* 0x000fe200078ac0ff */
[----:B------:R-:W-:Y:S01]  /*b410*/  VIADD R6, R13, UR13 ;  /* 0x0000000d0d067c36 */ /* 0x000fe20008000000 */
[----:B------:R-:W-:Y:S02]  /*b420*/  UISETP.GE.U32.AND UP0, UPT, UR13, 0x7, UPT ;  /* 0x000000070d00788c */ /* 0x000fe4000bf06070 */
[----:B------:R-:W-:Y:S01]  /*b430*/  IMAD.U32 R13, RZ, RZ, UR13 ;  /* 0x0000000dff0d7e24 */ /* 0x000fe2000f8e00ff */
[----:B------:R-:W-:Y:S01]  /*b440*/  ULDC.64 UR4, c[0x0][0x650] ;  /* 0x0001940000047ab9 */ /* 0x000fe20000000a00 */
[C---:B------:R-:W-:Y:S01]  /*b450*/  IMAD.WIDE.U32 R4, R6.reuse, 0x24924925, RZ ;  /* 0x2492492506047825 */ /* 0x040fe200078e00ff */
[C---:B------:R-:W-:Y:S01]  /*b460*/  ISETP.GT.U32.AND P1, PT, R6.reuse, 0x6, PT ;  /* 0x000000060600780c */ /* 0x040fe20003f24070 */
[----:B------:R-:W-:Y:S01]  /*b470*/  BSSY B1, `(.L_x_248) ;  /* 0x000006b000017945 */ /* 0x000fe20003800000 */
[----:B------:R-:W-:Y:S01]  /*b480*/  PLOP3.LUT P4, PT, PT, PT, UP0, 0x80, 0x0 ;  /* 0x000000000000781c */ /* 0x000fe20003f8f008 */
[----:B------:R-:W-:Y:S01]  /*b490*/  IMAD.IADD R4, R6, 0x1, -R5 ;  /* 0x0000000106047824 */ /* 0x000fe200078e0a05 */
[----:B------:R-:W-:-:S02]  /*b4a0*/  ISETP.LT.U32.AND P1, PT, R13, 0x7, P1 ;  /* 0x000000070d00780c */ /* 0x000fc40000f21070 */
[----:B------:R-:W-:Y:S01]  /*b4b0*/  PRMT R15, RZ, 0x7610, R15 ;  /* 0x00007610ff0f7816 */ /* 0x000fe2000000000f */
[----:B------:R-:W0:Y:S01]  /*b4c0*/  @P5 S2R R11, SR_CgaCtaId ;  /* 0x00000000000b5919 */ /* 0x000e220000008800 */
[----:B------:R-:W-:Y:S02]  /*b4d0*/  @P5 MOV R10, 0x400 ;  /* 0x00000400000a5802 */ /* 0x000fe40000000f00 */
[----:B------:R-:W-:Y:S01]  /*b4e0*/  LEA.HI R4, R4, R5, RZ, 0x1f ;  /* 0x0000000504047211 */ /* 0x000fe200078ff8ff */
[----:B------:R-:W-:-:S03]  /*b4f0*/  IMAD.MOV.U32 R5, RZ, RZ, -0x1 ;  /* 0xffffffffff057424 */ /* 0x000fc600078e00ff */
[----:B------:R-:W-:Y:S01]  /*b500*/  SHF.R.U32.HI R13, RZ, 0x2, R4 ;  /* 0x00000002ff0d7819 */ /* 0x000fe20000011604 */
[----:B------:R-:W-:Y:S01]  /*b510*/  IMAD.MOV.U32 R4, RZ, RZ, -0x1 ;  /* 0xffffffffff047424 */ /* 0x000fe200078e00ff */
[----:B0-----:R-:W-:Y:S02]  /*b520*/  @P5 LEA R10, R11, R10, 0x18 ;  /* 0x0000000a0b0a5211 */ /* 0x001fe400078ec0ff */
[----:B------:R-:W-:Y:S02]  /*b530*/  SEL R11, RZ, 0x1, !P1 ;  /* 0x00000001ff0b7807 */ /* 0x000fe40004800000 */
[----:B------:R-:W-:Y:S01]  /*b540*/  IADD3 R2, P1, R2, R8, RZ ;  /* 0x0000000802027210 */ /* 0x000fe20007f3e0ff */
[----:B------:R0:W-:Y:S01]  /*b550*/  @P5 SYNCS.ARRIVE.TRANS64.A1T0 RZ, [R10+URZ+0xa8], RZ ;  /* 0x0000a8ff0aff59a7 */ /* 0x0001e2000810003f */
[----:B------:R-:W-:-:S03]  /*b560*/  LOP3.LUT R12, R12, R11, RZ, 0x3c, !PT ;  /* 0x0000000b0c0c7212 */ /* 0x000fc600078e3cff */
[----:B------:R-:W-:Y:S01]  /*b570*/  IMAD.X R3, R3, 0x1, R0, P1 ;  /* 0x0000000103037824 */ /* 0x000fe200008e0600 */
[----:B------:R-:W-:Y:S02]  /*b580*/  ISETP.GE.U32.AND P1, PT, R2, UR4, PT ;  /* 0x0000000402007c0c */ /* 0x000fe4000bf26070 */
[----:B------:R-:W-:Y:S01]  /*b590*/  @P4 LOP3.LUT R12, R12, 0x1, R13, 0x78, !PT ;  /* 0x000000010c0c4812 */ /* 0x000fe200078e780d */
[----:B------:R-:W-:Y:S01]  /*b5a0*/  IMAD R13, R13, -0x7, R6 ;  /* 0xfffffff90d0d7824 */ /* 0x000fe200078e0206 */
[----:B------:R-:W-:Y:S01]  /*b5b0*/  ISETP.GE.U32.AND.EX P1, PT, R3, UR5, PT, P1 ;  /* 0x0000000503007c0c */ /* 0x000fe2000bf26110 */
[----:B------:R-:W-:Y:S01]  /*b5c0*/  IMAD.MOV.U32 R6, RZ, RZ, -0x1 ;  /* 0xffffffffff067424 */ /* 0x000fe200078e00ff */
[----:B0-----:R-:W-:-:S11]  /*b5d0*/  PRMT R10, RZ, 0x7610, R10 ;  /* 0x00007610ff0a7816 */ /* 0x001fd6000000000a */
[----:B------:R-:W-:Y:S05]  /*b5e0*/  @P1 BRA `(.L_x_249) ;  /* 0x00000004004c1947 */ /* 0x000fea0003800000 */
[----:B------:R-:W0:Y:S01]  /*b5f0*/  S2R R18, SR_CTAID.X ;  /* 0x0000000000127919 */ /* 0x000e220000002500 */
[----:B------:R-:W-:Y:S01]  /*b600*/  ULDC.64 UR4, c[0x0][0x628] ;  /* 0x00018a0000047ab9 */ /* 0x000fe20000000a00 */
[----:B------:R-:W1:Y:S01]  /*b610*/  LDC R19, c[0x0][0x144] ;  /* 0x00005100ff137b82 */ /* 0x000e620000000800 */
[----:B------:R-:W-:Y:S01]  /*b620*/  ISETP.NE.U32.AND P1, PT, RZ, UR4, PT ;  /* 0x00000004ff007c0c */ /* 0x000fe2000bf25070 */
[----:B------:R-:W2:Y:S01]  /*b630*/  S2R R6, SR_CTAID.Y ;  /* 0x0000000000067919 */ /* 0x000ea20000002600 */
[----:B------:R-:W-:Y:S01]  /*b640*/  ULDC UR7, c[0x0][0x630] ;  /* 0x00018c0000077ab9 */ /* 0x000fe20000000800 */
[----:B------:R-:W-:Y:S01]  /*b650*/  ULDC UR8, c[0x0][0x150] ;  /* 0x0000540000087ab9 */ /* 0x000fe20000000800 */
[----:B------:R-:W-:Y:S01]  /*b660*/  ISETP.NE.AND.EX P1, PT, RZ, UR5, PT, P1 ;  /* 0x00000005ff007c0c */ /* 0x000fe2000bf25310 */
[----:B------:R-:W-:Y:S02]  /*b670*/  IMAD.MOV.U32 R4, RZ, RZ, R2 ;  /* 0x000000ffff047224 */ /* 0x000fe400078e0002 */
[----:B------:R-:W-:Y:S01]  /*b680*/  IMAD.MOV.U32 R5, RZ, RZ, R3 ;  /* 0x000000ffff057224 */ /* 0x000fe200078e0003 */
[----:B0-----:R-:W-:-:S09]  /*b690*/  I2FP.F32.U32 R20, R18 ;  /* 0x0000001200147245 */ /* 0x001fd20000201000 */
[----:B------:R-:W-:Y:S05]  /*b6a0*/  @!P1 BRA `(.L_x_250) ;  /* 0x0000000000289947 */ /* 0x000fea0003800000 */
[----:B------:R-:W-:Y:S02]  /*b6b0*/  ULDC UR6, c[0x0][0x634] ;  /* 0x00018d0000067ab9 */ /* 0x000fe40000000800 */
[----:B------:R-:W-:-:S05]  /*b6c0*/  IADD3 R5, P1, R2, UR6, RZ ;  /* 0x0000000602057c10 */ /* 0x000fca000ff3e0ff */
[----:B------:R-:W-:-:S04]  /*b6d0*/  IMAD.X R17, RZ, RZ, R3, P1 ;  /* 0x000000ffff117224 */ /* 0x000fc800008e0603 */
[----:B------:R-:W-:-:S04]  /*b6e0*/  IMAD.WIDE.U32 R10, R17, UR4, RZ ;  /* 0x00000004110a7c25 */ /* 0x000fc8000f8e00ff */
[----:B------:R-:W-:-:S04]  /*b6f0*/  IMAD.WIDE.U32 R10, P1, R5, UR5, R10 ;  /* 0x00000005050a7c25 */ /* 0x000fc8000f82000a */
[----:B------:R-:W-:-:S04]  /*b700*/  IMAD.WIDE.U32 R4, R5, UR4, RZ ;  /* 0x0000000405047c25 */ /* 0x000fc8000f8e00ff */
[----:B------:R-:W-:Y:S01]  /*b710*/  IMAD.MOV.U32 R4, RZ, RZ, R11 ;  /* 0x000000ffff047224 */ /* 0x000fe200078e000b */
[----:B------:R-:W-:Y:S01]  /*b720*/  IADD3 RZ, P4, R5, R10, RZ ;  /* 0x0000000a05ff7210 */ /* 0x000fe20007f9e0ff */
[----:B------:R-:W-:-:S04]  /*b730*/  IMAD.X R5, RZ, RZ, RZ, P1 ;  /* 0x000000ffff057224 */ /* 0x000fc800008e06ff */
[----:B------:R-:W-:-:S08]  /*b740*/  IMAD.WIDE.U32.X R4, R17, UR5, R4, P4 ;  /* 0x0000000511047c25 */ /* 0x000fd0000a0e0404 */
.L_x_250:
[----:B------:R-:W-:Y:S01]  /*b750*/  FMUL R20, R20, UR8 ;  /* 0x0000000814147c20 */ /* 0x000fe20008400000 */
[--C-:B------:R-:W-:Y:S01]  /*b760*/  SHF.R.U64 R17, R4, UR7, R5.reuse ;  /* 0x0000000704117c19 */ /* 0x100fe20008001205 */
[----:B------:R-:W-:Y:S01]  /*b770*/  ULDC.64 UR4, c[0x0][0x620] ;  /* 0x0001880000047ab9 */ /* 0x000fe20000000a00 */
[----:B------:R-:W-:Y:S01]  /*b780*/  SHF.R.U32.HI R4, RZ, UR7, R5 ;  /* 0x00000007ff047c19 */ /* 0x000fe20008011605 */
[----:B------:R-:W-:Y:S01]  /*b790*/  ULDC.64 UR6, c[0x0][0x640] ;  /* 0x0001900000067ab9 */ /* 0x000fe20000000a00 */
[----:B------:R-:W-:Y:S01]  /*b7a0*/  IADD3 R5, P1, RZ, -R17, RZ ;  /* 0x80000011ff057210 */ /* 0x000fe20007f3e0ff */
[----:B------:R-:W0:Y:S01]  /*b7b0*/  F2I.U32.TRUNC.NTZ R20, R20 ;  /* 0x0000001400147305 */ /* 0x000e22000020f000 */
[----:B------:R-:W3:Y:S03]  /*b7c0*/  LDC R21, c[0x0][0x148] ;  /* 0x00005200ff157b82 */ /* 0x000ee60000000800 */
[----:B------:R-:W-:Y:S01]  /*b7d0*/  IMAD.X R4, RZ, RZ, ~R4, P1 ;  /* 0x000000ffff047224 */ /* 0x000fe200008e0e04 */
[----:B------:R-:W-:-:S03]  /*b7e0*/  ISETP.NE.U32.AND P1, PT, RZ, UR6, PT ;  /* 0x00000006ff007c0c */ /* 0x000fc6000bf25070 */
[----:B------:R-:W-:Y:S01]  /*b7f0*/  IMAD R4, R4, UR4, RZ ;  /* 0x0000000404047c24 */ /* 0x000fe2000f8e02ff */
[----:B------:R-:W-:-:S03]  /*b800*/  ISETP.NE.AND.EX P1, PT, RZ, UR7, PT, P1 ;  /* 0x00000007ff007c0c */ /* 0x000fc6000bf25310 */
[C---:B------:R-:W-:Y:S01]  /*b810*/  IMAD R11, R5.reuse, UR5, R4 ;  /* 0x00000005050b7c24 */ /* 0x040fe2000f8e0204 */
[----:B------:R-:W-:Y:S01]  /*b820*/  ULDC UR5, c[0x0][0x154] ;  /* 0x0000550000057ab9 */ /* 0x000fe20000000800 */
[----:B------:R-:W-:Y:S01]  /*b830*/  IMAD.WIDE.U32 R4, R5, UR4, R2 ;  /* 0x0000000405047c25 */ /* 0x000fe2000f8e0002 */
[----:B------:R-:W-:-:S03]  /*b840*/  ULDC UR4, c[0x0][0x618] ;  /* 0x0001860000047ab9 */ /* 0x000fc60000000800 */
[----:B0-----:R-:W-:Y:S02]  /*b850*/  IMAD.MOV R10, RZ, RZ, -R20 ;  /* 0x000000ffff0a7224 */ /* 0x001fe400078e0a14 */
[----:B------:R-:W-:Y:S02]  /*b860*/  IMAD.IADD R5, R5, 0x1, R11 ;  /* 0x0000000105057824 */ /* 0x000fe400078e020b */
[----:B-1----:R-:W-:Y:S01]  /*b870*/  IMAD R18, R19, R10, R18 ;  /* 0x0000000a13127224 */ /* 0x002fe200078e0212 */
[----:B--2---:R-:W-:Y:S02]  /*b880*/  I2FP.F32.U32 R10, R6 ;  /* 0x00000006000a7245 */ /* 0x004fe40000201000 */
[--C-:B------:R-:W-:Y:S02]  /*b890*/  SHF.R.U64 R19, R4, UR4, R5.reuse ;  /* 0x0000000404137c19 */ /* 0x100fe40008001205 */
[----:B------:R-:W-:Y:S01]  /*b8a0*/  SHF.R.U32.HI R4, RZ, UR4, R5 ;  /* 0x00000004ff047c19 */ /* 0x000fe20008011605 */
[----:B------:R-:W-:Y:S01]  /*b8b0*/  FMUL R10, R10, UR5 ;  /* 0x000000050a0a7c20 */ /* 0x000fe20008400000 */
[----:B------:R-:W-:-:S02]  /*b8c0*/  ULDC UR4, c[0x0][0x608] ;  /* 0x0001820000047ab9 */ /* 0x000fc40000000800 */
[--C-:B------:R-:W-:Y:S01]  /*b8d0*/  SHF.R.U64 R22, R19, UR4, R4.reuse ;  /* 0x0000000413167c19 */ /* 0x100fe20008001204 */
[----:B------:R0:W1:Y:S01]  /*b8e0*/  F2I.U32.TRUNC.NTZ R24, R10 ;  /* 0x0000000a00187305 */ /* 0x000062000020f000 */
[----:B------:R-:W-:Y:S01]  /*b8f0*/  SHF.R.U32.HI R5, RZ, UR4, R4 ;  /* 0x00000004ff057c19 */ /* 0x000fe20008011604 */
[----:B------:R-:W-:-:S03]  /*b900*/  ULDC UR4, c[0x0][0x658] ;  /* 0x0001960000047ab9 */ /* 0x000fc60000000800 */
[--C-:B------:R-:W-:Y:S02]  /*b910*/  SHF.R.U64 R20, R22, UR4, R5.reuse ;  /* 0x0000000416147c19 */ /* 0x100fe40008001205 */
[----:B------:R-:W-:-:S03]  /*b920*/  SHF.R.U32.HI R23, RZ, UR4, R5 ;  /* 0x00000004ff177c19 */ /* 0x000fc60008011605 */
[----:B------:R-:W-:Y:S02]  /*b930*/  IMAD.MOV.U32 R4, RZ, RZ, R20 ;  /* 0x000000ffff047224 */ /* 0x000fe400078e0014 */
[----:B------:R-:W-:Y:S01]  /*b940*/  IMAD.MOV.U32 R5, RZ, RZ, R23 ;  /* 0x000000ffff057224 */ /* 0x000fe200078e0017 */
[----:B0-----:R-:W-:Y:S06]  /*b950*/  @!P1 BRA `(.L_x_251) ;  /* 0x0000000000289947 */ /* 0x001fec0003800000 */
        /* <DEDUP_REMOVED lines=10> */
.L_x_251:
[----:B------:R-:W-:Y:S01]  /*ba00*/  ULDC UR4, c[0x0][0x648] ;  /* 0x0001920000047ab9 */ /* 0x000fe20000000800 */
[----:B------:R-:W-:Y:S01]  /*ba10*/  LOP3.LUT R22, R22, UR17, RZ, 0xc0, !PT ;  /* 0x0000001116167c12 */ /* 0x000fe2000f8ec0ff */
[----:B-1----:R-:W-:Y:S01]  /*ba20*/  IMAD.MOV R24, RZ, RZ, -R24 ;  /* 0x000000ffff187224 */ /* 0x002fe200078e0a18 */
[----:B------:R-:W-:Y:S01]  /*ba30*/  SHF.R.U64 R5, R4, UR4, R5 ;  /* 0x0000000404057c19 */ /* 0x000fe20008001205 */
[----:B------:R-:W-:Y:S01]  /*ba40*/  ULDC UR4, c[0x0][0x638] ;  /* 0x00018e0000047ab9 */ /* 0x000fe20000000800 */
[----:B------:R-:W-:Y:S01]  /*ba50*/  LOP3.LUT R19, R19, UR16, RZ, 0xc0, !PT ;  /* 0x0000001013137c12 */ /* 0x000fe2000f8ec0ff */
[----:B---3--:R-:W-:Y:S01]  /*ba60*/  @P2 IMAD R18, R21, R24, R6 ;  /* 0x0000001815122224 */ /* 0x008fe200078e0206 */
[----:B------:R-:W-:Y:S01]  /*ba70*/  ULDC UR5, c[0x0][0x610] ;  /* 0x0001840000057ab9 */ /* 0x000fe20000000800 */
[----:B------:R-:W-:Y:S02]  /*ba80*/  IMAD.MOV R11, RZ, RZ, -R5 ;  /* 0x000000ffff0b7224 */ /* 0x000fe400078e0a05 */
[----:B------:R-:W-:-:S02]  /*ba90*/  IMAD R5, R5, UR18, R22 ;  /* 0x0000001205057c24 */ /* 0x000fc4000f8e0216 */
[----:B------:R-:W-:Y:S01]  /*baa0*/  IMAD R20, R11, UR4, R20 ;  /* 0x000000040b147c24 */ /* 0x000fe2000f8e0214 */
[----:B------:R-:W-:Y:S01]  /*bab0*/  ULDC UR4, c[0x0][0x600] ;  /* 0x0001800000047ab9 */ /* 0x000fe20000000800 */
[----:B------:R-:W-:Y:S02]  /*bac0*/  IMAD R18, R5, UR5, R18 ;  /* 0x0000000505127c24 */ /* 0x000fe4000f8e0212 */
[----:B------:R-:W-:Y:S02]  /*bad0*/  IMAD R11, R20, UR4, R19 ;  /* 0x00000004140b7c24 */ /* 0x000fe4000f8e0213 */
[----:B------:R-:W-:Y:S02]  /*bae0*/  IMAD.MOV.U32 R10, RZ, RZ, 0x1 ;  /* 0x00000001ff0a7424 */ /* 0x000fe400078e00ff */
[----:B------:R-:W-:Y:S01]  /*baf0*/  IMAD.MOV.U32 R4, RZ, RZ, R17 ;  /* 0x000000ffff047224 */ /* 0x000fe200078e0011 */
[----:B------:R-:W-:Y:S02]  /*bb00*/  SEL R5, R11, R18, !P2 ;  /* 0x000000120b057207 */ /* 0x000fe40005000000 */
[----:B------:R-:W-:-:S07]  /*bb10*/  SEL R6, R18, R11, !P2 ;  /* 0x0000000b12067207 */ /* 0x000fce0005000000 */
.L_x_249:
[----:B------:R-:W-:Y:S05]  /*bb20*/  BSYNC B1 ;  /* 0x0000000000017941 */ /* 0x000fea0003800000 */
.L_x_248:
[----:B------:R-:W-:-:S13]  /*bb30*/  LOP3.LUT P1, RZ, R10, 0xff, RZ, 0xc0, !PT ;  /* 0x000000ff0aff7812 */ /* 0x000fda000782c0ff */
[----:B------:R-:W-:Y:S05]  /*bb40*/  @P1 BRA `(.L_x_252) ;  /* 0xfffffff400301947 */ /* 0x000fea000383ffff */
[----:B------:R-:W-:Y:S05]  /*bb50*/  BSYNC B0 ;  /* 0x0000000000007941 */ /* 0x000fea0003800000 */
.L_x_240:
[----:B------:R-:W-:-:S03]  /*bb60*/  UMOV UR4, 0xffffffff ;  /* 0xffffffff00047882 */ /* 0x000fc60000000000 */
[----:B------:R-:W-:Y:S05]  /*bb70*/  BRA.DIV UR4, `(.L_x_253) ;  /* 0x0000000604b87947 */ /* 0x000fea000b800000 */
[----:B------:R-:W-:-:S13]  /*bb80*/  ELECT P0, URZ, PT ;  /* 0x00000000003f782f */ /* 0x000fda0003800000 */
.L_x_272:
[----:B------:R-:W-:Y:S04]  /*bb90*/  BSSY B0, `(.L_x_254) ;  /* 0x0000046000007945 */ /* 0x000fe80003800000 */
[----:B------:R-:W-:Y:S05]  /*bba0*/  @!P0 BRA `(.L_x_255) ;  /* 0x0000000400108947 */ /* 0x000fea0003800000 */
[----:B------:R-:W-:-:S04]  /*bbb0*/  LOP3.LUT R7, R7, 0x2, RZ, 0xfc, !PT ;  /* 0x0000000207077812 */ /* 0x000fc800078efcff */
[----:B------:R-:W-:-:S13]  /*bbc0*/  ISETP.NE.AND P0, PT, R7, 0x3, PT ;  /* 0x000000030700780c */ /* 0x000fda0003f05270 */
[----:B------:R-:W-:Y:S05]  /*bbd0*/  @!P0 BRA `(.L_x_256) ;  /* 0x0000000000048947 */ /* 0x000fea0003800000 */
[----:B------:R-:W-:Y:S01]  /*bbe0*/  BPT.TRAP 0x1 ;  /* 0x000000040000795c */ /* 0x000fe20000300000 */
.L_x_256:
[----:B------:R-:W0:Y:S01]  /*bbf0*/  S2R R3, SR_CgaCtaId ;  /* 0x0000000000037919 */ /* 0x000e220000008800 */
[----:B------:R-:W-:Y:S02]  /*bc00*/  MOV R0, 0x400 ;  /* 0x0000040000007802 */ /* 0x000fe40000000f00 */
[----:B------:R-:W-:Y:S02]  /*bc10*/  SHF.L.U32 R2, R12, 0x1f, RZ ;  /* 0x0000001f0c027819 */ /* 0x000fe400000006ff */
[----:B0-----:R-:W-:-:S05]  /*bc20*/  LEA R0, R3, R0, 0x18 ;  /* 0x0000000003007211 */ /* 0x001fca00078ec0ff */
[----:B------:R-:W-:-:S04]  /*bc30*/  VIADD R0, R0, 0x38 ;  /* 0x0000003800007836 */ /* 0x000fc80000000000 */
[C---:B------:R-:W-:Y:S02]  /*bc40*/  IMAD R5, R13.reuse, 0x8, R0 ;  /* 0x000000080d057824 */ /* 0x040fe400078e0200 */
[----:B------:R-:W-:Y:S02]  /*bc50*/  VIADD R13, R13, 0x1 ;  /* 0x000000010d0d7836 */ /* 0x000fe40000000000 */
[----:B------:R-:W0:Y:S03]  /*bc60*/  SYNCS.PHASECHK.TRANS64.TRYWAIT P0, [R5+URZ], R2 ;  /* 0x00000002050075a7 */ /* 0x000e26000800017f */
[----:B------:R-:W-:-:S04]  /*bc70*/  ISETP.NE.AND P1, PT, R13, 0x7, PT ;  /* 0x000000070d00780c */ /* 0x000fc80003f25270 */
[----:B------:R-:W-:Y:S02]  /*bc80*/  SEL R3, RZ, 0x1, P1 ;  /* 0x00000001ff037807 */ /* 0x000fe40000800000 */
[----:B------:R-:W-:Y:S02]  /*bc90*/  SEL R13, R13, RZ, P1 ;  /* 0x000000ff0d0d7207 */ /* 0x000fe40000800000 */
[----:B------:R-:W-:-:S03]  /*bca0*/  LOP3.LUT R12, R12, R3, RZ, 0x3c, !PT ;  /* 0x000000030c0c7212 */ /* 0x000fc600078e3cff */
[----:B------:R-:W-:Y:S01]  /*bcb0*/  IMAD R7, R13, 0x8, R0 ;  /* 0x000000080d077824 */ /* 0x000fe200078e0200 */
[----:B------:R-:W-:Y:S01]  /*bcc0*/  SHF.L.U32 R4, R12, 0x1f, RZ ;  /* 0x0000001f0c047819 */ /* 0x000fe200000006ff */
[----:B0-----:R-:W-:Y:S06]  /*bcd0*/  @!P0 BRA `(.L_x_257) ;  /* 0x0000000400848947 */ /* 0x001fec0003800000 */
.L_x_273:
[----:B------:R-:W1:Y:S01]  /*bce0*/  SYNCS.PHASECHK.TRANS64.TRYWAIT P0, [R7+URZ], R4 ;  /* 0x00000004070075a7 */ /* 0x000e62000800017f */
[----:B0-----:R-:W-:-:S05]  /*bcf0*/  VIADD R2, R13, 0x1 ;  /* 0x000000010d027836 */ /* 0x001fca0000000000 */
[----:B------:R-:W-:-:S04]  /*bd00*/  ISETP.NE.AND P1, PT, R2, 0x7, PT ;  /* 0x000000070200780c */ /* 0x000fc80003f25270 */
[----:B------:R-:W-:Y:S02]  /*bd10*/  SEL R3, RZ, 0x1, P1 ;  /* 0x00000001ff037807 */ /* 0x000fe40000800000 */
[----:B------:R-:W-:Y:S02]  /*bd20*/  SEL R9, R2, RZ, P1 ;  /* 0x000000ff02097207 */ /* 0x000fe40000800000 */
[----:B------:R-:W-:-:S03]  /*bd30*/  LOP3.LUT R12, R12, R3, RZ, 0x3c, !PT ;  /* 0x000000030c0c7212 */ /* 0x000fc600078e3cff */
[----:B------:R-:W-:Y:S01]  /*bd40*/  IMAD R6, R9, 0x8, R0 ;  /* 0x0000000809067824 */ /* 0x000fe200078e0200 */
[----:B------:R-:W-:Y:S01]  /*bd50*/  SHF.L.U32 R5, R12, 0x1f, RZ ;  /* 0x0000001f0c057819 */ /* 0x000fe200000006ff */
[----:B-1----:R-:W-:Y:S06]  /*bd60*/  @!P0 BRA `(.L_x_258) ;  /* 0x0000000400748947 */ /* 0x002fec0003800000 */
.L_x_274:
[----:B------:R-:W1:Y:S01]  /*bd70*/  SYNCS.PHASECHK.TRANS64.TRYWAIT P0, [R6+URZ], R5 ;  /* 0x00000005060075a7 */ /* 0x000e62000800017f */
[----:B------:R-:W-:-:S05]  /*bd80*/  VIADD R2, R9, 0x1 ;  /* 0x0000000109027836 */ /* 0x000fca0000000000 */
[----:B------:R-:W-:-:S04]  /*bd90*/  ISETP.NE.AND P1, PT, R2, 0x7, PT ;  /* 0x000000070200780c */ /* 0x000fc80003f25270 */
[----:B------:R-:W-:Y:S02]  /*bda0*/  SEL R3, RZ, 0x1, P1 ;  /* 0x00000001ff037807 */ /* 0x000fe40000800000 */
[----:B0-----:R-:W-:Y:S02]  /*bdb0*/  SEL R7, R2, RZ, P1 ;  /* 0x000000ff02077207 */ /* 0x001fe40000800000 */
[----:B------:R-:W-:-:S03]  /*bdc0*/  LOP3.LUT R12, R12, R3, RZ, 0x3c, !PT ;  /* 0x000000030c0c7212 */ /* 0x000fc600078e3cff */
[----:B------:R-:W-:Y:S01]  /*bdd0*/  IMAD R9, R7, 0x8, R0 ;  /* 0x0000000807097824 */ /* 0x000fe200078e0200 */
[----:B------:R-:W-:Y:S01]  /*bde0*/  SHF.L.U32 R4, R12, 0x1f, RZ ;  /* 0x0000001f0c047819 */ /* 0x000fe200000006ff */
[----:B-1----:R-:W-:Y:S06]  /*bdf0*/  @!P0 BRA `(.L_x_259) ;  /* 0x0000000400648947 */ /* 0x002fec0003800000 */
.L_x_275:
[----:B------:R-:W1:Y:S01]  /*be00*/  SYNCS.PHASECHK.TRANS64.TRYWAIT P0, [R9+URZ], R4 ;  /* 0x00000004090075a7 */ /* 0x000e62000800017f */
[----:B------:R-:W-:-:S05]  /*be10*/  VIADD R2, R7, 0x1 ;  /* 0x0000000107027836 */ /* 0x000fca0000000000 */
[----:B------:R-:W-:-:S04]  /*be20*/  ISETP.NE.AND P1, PT, R2, 0x7, PT ;  /* 0x000000070200780c */ /* 0x000fc80003f25270 */
[----:B------:R-:W-:Y:S02]  /*be30*/  SEL R3, RZ, 0x1, P1 ;  /* 0x00000001ff037807 */ /* 0x000fe40000800000 */
[----:B------:R-:W-:Y:S02]  /*be40*/  SEL R7, R2, RZ, P1 ;  /* 0x000000ff02077207 */ /* 0x000fe40000800000 */
[----:B------:R-:W-:-:S03]  /*be50*/  LOP3.LUT R12, R12, R3, RZ, 0x3c, !PT ;  /* 0x000000030c0c7212 */ /* 0x000fc600078e3cff */
[----:B------:R-:W-:Y:S01]  /*be60*/  IMAD R8, R7, 0x8, R0 ;  /* 0x0000000807087824 */ /* 0x000fe200078e0200 */
[----:B0-----:R-:W-:Y:S01]  /*be70*/  SHF.L.U32 R5, R12, 0x1f, RZ ;  /* 0x0000001f0c057819 */ /* 0x001fe200000006ff */
[----:B-1----:R-:W-:Y:S06]  /*be80*/  @!P0 BRA `(.L_x_260) ;  /* 0x0000000400548947 */ /* 0x002fec0003800000 */
.L_x_276:
[----:B------:R-:W1:Y:S01]  /*be90*/  SYNCS.PHASECHK.TRANS64.TRYWAIT P0, [R8+URZ], R5 ;  /* 0x00000005080075a7 */ /* 0x000e62000800017f */
[----:B------:R-:W-:-:S05]  /*bea0*/  VIADD R2, R7, 0x1 ;  /* 0x0000000107027836 */ /* 0x000fca0000000000 */
[----:B------:R-:W-:-:S04]  /*beb0*/  ISETP.NE.AND P1, PT, R2, 0x7, PT ;  /* 0x000000070200780c */ /* 0x000fc80003f25270 */
[----:B------:R-:W-:Y:S02]  /*bec0*/  SEL R3, RZ, 0x1, P1 ;  /* 0x00000001ff037807 */ /* 0x000fe40000800000 */
[----:B------:R-:W-:Y:S02]  /*bed0*/  SEL R7, R2, RZ, P1 ;  /* 0x000000ff02077207 */ /* 0x000fe40000800000 */
[----:B0-----:R-:W-:-:S03]  /*bee0*/  LOP3.LUT R9, R12, R3, RZ, 0x3c, !PT ;  /* 0x000000030c097212 */ /* 0x001fc600078e3cff */
[----:B------:R-:W-:Y:S01]  /*bef0*/  IMAD R11, R7, 0x8, R0 ;  /* 0x00000008070b7824 */ /* 0x000fe200078e0200 */
[----:B------:R-:W-:Y:S01]  /*bf00*/  SHF.L.U32 R6, R9, 0x1f, RZ ;  /* 0x0000001f09067819 */ /* 0x000fe200000006ff */
[----:B-1----:R-:W-:Y:S06]  /*bf10*/  @!P0 BRA `(.L_x_261) ;  /* 0x0000000400448947 */ /* 0x002fec0003800000 */
.L_x_277:
[----:B------:R-:W1:Y:S01]  /*bf20*/  SYNCS.PHASECHK.TRANS64.TRYWAIT P0, [R11+URZ], R6 ;  /* 0x000000060b0075a7 */ /* 0x000e62000800017f */
[----:B------:R-:W-:-:S05]  /*bf30*/  VIADD R2, R7, 0x1 ;  /* 0x0000000107027836 */ /* 0x000fca0000000000 */
[----:B------:R-:W-:-:S04]  /*bf40*/  ISETP.NE.AND P1, PT, R2, 0x7, PT ;  /* 0x000000070200780c */ /* 0x000fc80003f25270 */
[----:B------:R-:W-:Y:S02]  /*bf50*/  SEL R4, RZ, 0x1, P1 ;  /* 0x00000001ff047807 */ /* 0x000fe40000800000 */
[----:B------:R-:W-:Y:S02]  /*bf60*/  SEL R3, R2, RZ, P1 ;  /* 0x000000ff02037207 */ /* 0x000fe40000800000 */
[----:B------:R-:W-:Y:S01]  /*bf70*/  LOP3.LUT R4, R9, R4, RZ, 0x3c, !PT ;  /* 0x0000000409047212 */ /* 0x000fe200078e3cff */
[----:B-1----:R-:W-:Y:S06]  /*bf80*/  @!P0 BRA `(.L_x_262) ;  /* 0x00000004003c8947 */ /* 0x002fec0003800000 */
.L_x_278:
[----:B------:R-:W-:Y:S01]  /*bf90*/  IMAD R3, R3, 0x8, R0 ;  /* 0x0000000803037824 */ /* 0x000fe200078e0200 */
[----:B------:R-:W-:-:S07]  /*bfa0*/  SHF.L.U32 R0, R4, 0x1f, RZ ;  /* 0x0000001f04007819 */ /* 0x000fce00000006ff */
.L_x_263:
[----:B--2---:R2:W3:Y:S02]  /*bfb0*/  SYNCS.PHASECHK.TRANS64.TRYWAIT P0, [R3+URZ], R0 ;  /* 0x00000000030075a7 */ /* 0x0044e4000800017f */
[----:B---3--:R-:W-:Y:S05]  /*bfc0*/  @!P0 NANOSLEEP.SYNCS 0x989680 ;  /* 0x009896800000895d */ /* 0x008fea0003900000 */
[----:B------:R-:W3:Y:S02]  /*bfd0*/  @!P0 SYNCS.PHASECHK.TRANS64 P0, [R3+URZ], R0 ;  /* 0x00000000030085a7 */ /* 0x000ee4000800007f */
[----:B---3--:R-:W-:Y:S05]  /*bfe0*/  @!P0 BRA `(.L_x_263) ;  /* 0xfffffffc00f08947 */ /* 0x008fea000383ffff */
.L_x_255:
[----:B------:R-:W-:Y:S05]  /*bff0*/  BSYNC B0 ;  /* 0x0000000000007941 */ /* 0x000fea0003800000 */
.L_x_254:
[----:B------:R-:W-:Y:S05]  /*c000*/  EXIT ;  /* 0x000000000000794d */ /* 0x000fea0003800000 */
.L_x_19:
[----:B0-----:R-:W-:-:S04]  /*c010*/  IMAD.U32 R19, RZ, RZ, UR11 ;  /* 0x0000000bff137e24 */ /* 0x001fc8000f8e00ff */
[----:B------:R0:W1:Y:S03]  /*c020*/  SYNCS.PHASECHK.TRANS64.TRYWAIT P0, [R19+URZ+-0x8], R18 ;  /* 0xfffff812130075a7 */ /* 0x000066000800017f */
[----:B-1----:R-:W-:Y:S05]  /*c030*/  @!P0 NANOSLEEP.SYNCS 0x989680 ;  /* 0x009896800000895d */ /* 0x002fea0003900000 */
[----:B------:R-:W1:Y:S02]  /*c040*/  @!P0 SYNCS.PHASECHK.TRANS64 P0, [R19+URZ+-0x8], R18 ;  /* 0xfffff812130085a7 */ /* 0x000e64000800007f */
[----:B-1----:R-:W-:Y:S05]  /*c050*/  @!P0 BRA `(.L_x_19) ;  /* 0xfffffffc00ec8947 */ /* 0x002fea000383ffff */
[----:B------:R-:W-:Y:S05]  /*c060*/  BRA `(.L_x_264) ;  /* 0xffffff5400a87947 */ /* 0x000fea000383ffff */
.L_x_24:
[----:B-1----:R-:W-:-:S04]  /*c070*/  IMAD.U32 R19, RZ, RZ, UR6 ;  /* 0x00000006ff137e24 */ /* 0x002fc8000f8e00ff */
[----:B------:R1:W4:Y:S03]  /*c080*/  SYNCS.PHASECHK.TRANS64.TRYWAIT P0, [R19+URZ], R18 ;  /* 0x00000012130075a7 */ /* 0x000326000800017f */
[----:B----4-:R-:W-:Y:S05]  /*c090*/  @!P0 NANOSLEEP.SYNCS 0x989680 ;  /* 0x009896800000895d */ /* 0x010fea0003900000 */
[----:B------:R-:W4:Y:S02]  /*c0a0*/  @!P0 SYNCS.PHASECHK.TRANS64 P0, [R19+URZ], R18 ;  /* 0x00000012130085a7 */ /* 0x000f24000800007f */
[----:B----4-:R-:W-:Y:S05]  /*c0b0*/  @!P0 BRA `(.L_x_24) ;  /* 0xfffffffc00ec8947 */ /* 0x010fea000383ffff */
[----:B------:R-:W-:Y:S05]  /*c0c0*/  BRA `(.L_x_23) ;  /* 0xffffff5c00507947 */ /* 0x000fea000383ffff */
.L_x_30:
[----:B-1----:R-:W-:-:S04]  /*c0d0*/  IMAD.U32 R215, RZ, RZ, UR16 ;  /* 0x00000010ffd77e24 */ /* 0x002fc8000f8e00ff */
[----:B------:R1:W4:Y:S03]  /*c0e0*/  SYNCS.PHASECHK.TRANS64.TRYWAIT P0, [R215+URZ], R214 ;  /* 0x000000d6d70075a7 */ /* 0x000326000800017f */
[----:B----4-:R-:W-:Y:S05]  /*c0f0*/  @!P0 NANOSLEEP.SYNCS 0x989680 ;  /* 0x009896800000895d */ /* 0x010fea0003900000 */
[----:B------:R-:W4:Y:S02]  /*c100*/  @!P0 SYNCS.PHASECHK.TRANS64 P0, [R215+URZ], R214 ;  /* 0x000000d6d70085a7 */ /* 0x000f24000800007f */
[----:B----4-:R-:W-:Y:S05]  /*c110*/  @!P0 BRA `(.L_x_30) ;  /* 0xfffffffc00ec8947 */ /* 0x010fea000383ffff */
[----:B------:R-:W-:Y:S05]  /*c120*/  BRA `(.L_x_29) ;  /* 0xffffff6800747947 */ /* 0x000fea000383ffff */
.L_x_40:
[----:B-1----:R-:W-:-:S04]  /*c130*/  IMAD.U32 R27, RZ, RZ, UR11 ;  /* 0x0000000bff1b7e24 */ /* 0x002fc8000f8e00ff */
[----:B------:R1:W4:Y:S03]  /*c140*/  SYNCS.PHASECHK.TRANS64.TRYWAIT P0, [R27+URZ+0x8], R26 ;  /* 0x0000081a1b0075a7 */ /* 0x000326000800017f */
[----:B----4-:R-:W-:Y:S05]  /*c150*/  @!P0 NANOSLEEP.SYNCS 0x989680 ;  /* 0x009896800000895d */ /* 0x010fea0003900000 */
[----:B------:R-:W4:Y:S02]  /*c160*/  @!P0 SYNCS.PHASECHK.TRANS64 P0, [R27+URZ+0x8], R26 ;  /* 0x0000081a1b0085a7 */ /* 0x000f24000800007f */
[----:B----4-:R-:W-:Y:S05]  /*c170*/  @!P0 BRA `(.L_x_40) ;  /* 0xfffffffc00ec8947 */ /* 0x010fea000383ffff */
[----:B------:R-:W-:Y:S05]  /*c180*/  BRA `(.L_x_265) ;  /* 0xffffff7c00247947 */ /* 0x000fea000383ffff */
.L_x_241:
[----:B------:R-:W-:Y:S01]  /*c190*/  BSSY B1, `(.L_x_266) ;  /* 0x0000006000017945 */ /* 0x000fe20003800000 */
[----:B------:R-:W-:-:S07]  /*c1a0*/  IMAD.MOV.U32 R10, RZ, RZ, -0x1 ;  /* 0xffffffffff0a7424 */ /* 0x000fce00078e00ff */
[----:B------:R-:W-:Y:S05]  /*c1b0*/  WARPSYNC.COLLECTIVE R10, `(.L_x_267) ;  /* 0x000000000a0c7348 */ /* 0x000fea0003c00000 */
[----:B------:R-:W-:Y:S02]  /*c1c0*/  ELECT P1, UR62, PT ;  /* 0x00000000003e782f */ /* 0x000fe40003820000 */
[----:B------:R-:W-:Y:S01]  /*c1d0*/  MOV R10, UR62 ;  /* 0x0000003e000a7c02 */ /* 0x000fe20008000f00 */
[----:B------:R-:W-:Y:S10]  /*c1e0*/  ENDCOLLECTIVE ;  /* 0x000000000000791b */ /* 0x000ff40003800000 */
.L_x_267:
[----:B------:R-:W-:Y:S05]  /*c1f0*/  BSYNC B1 ;  /* 0x0000000000017941 */ /* 0x000fea0003800000 */
.L_x_266:
[----:B------:R-:W-:Y:S05]  /*c200*/  BRA `(.L_x_268) ;  /* 0xffffffec008c7947 */ /* 0x000fea000383ffff */
.L_x_244:
[----:B0-----:R0:W1:Y:S02]  /*c210*/  SYNCS.PHASECHK.TRANS64.TRYWAIT P1, [R19+URZ+0x38], R6 ;  /* 0x00003806130075a7 */ /* 0x001064000802017f */
[----:B-1----:R-:W-:Y:S05]  /*c220*/  @!P1 NANOSLEEP.SYNCS 0x989680 ;  /* 0x009896800000995d */ /* 0x002fea0003900000 */
[----:B------:R-:W1:Y:S02]  /*c230*/  @!P1 SYNCS.PHASECHK.TRANS64 P1, [R19+URZ+0x38], R6 ;  /* 0x00003806130095a7 */ /* 0x000e64000802007f */
[----:B-1----:R-:W-:Y:S05]  /*c240*/  @!P1 BRA `(.L_x_244) ;  /* 0xfffffffc00f09947 */ /* 0x002fea000383ffff */
[----:B------:R-:W-:Y:S05]  /*c250*/  BRA `(.L_x_269) ;  /* 0xffffffec00c47947 */ /* 0x000fea000383ffff */
.L_x_253:
[----:B------:R-:W-:Y:S01]  /*c260*/  BSSY B0, `(.L_x_270) ;  /* 0x0000006000007945 */ /* 0x000fe20003800000 */
[----:B------:R-:W-:-:S07]  /*c270*/  IMAD.MOV.U32 R10, RZ, RZ, -0x1 ;  /* 0xffffffffff0a7424 */ /* 0x000fce00078e00ff */
[----:B------:R-:W-:Y:S05]  /*c280*/  WARPSYNC.COLLECTIVE R10, `(.L_x_271) ;  /* 0x000000000a0c7348 */ /* 0x000fea0003c00000 */
[----:B------:R-:W-:Y:S02]  /*c290*/  ELECT P1, UR62, PT ;  /* 0x00000000003e782f */ /* 0x000fe40003820000 */
[----:B------:R-:W-:Y:S01]  /*c2a0*/  MOV R10, UR62 ;  /* 0x0000003e000a7c02 */ /* 0x000fe20008000f00 */
[----:B------:R-:W-:Y:S10]  /*c2b0*/  ENDCOLLECTIVE ;  /* 0x000000000000791b */ /* 0x000ff40003800000 */
.L_x_271:
[----:B------:R-:W-:Y:S05]  /*c2c0*/  BSYNC B0 ;  /* 0x0000000000007941 */ /* 0x000fea0003800000 */
.L_x_270:
[----:B------:R-:W-:Y:S01]  /*c2d0*/  PLOP3.LUT P0, PT, P1, PT, PT, 0x80, 0x0 ;  /* 0x000000000000781c */ /* 0x000fe20000f0f070 */
[----:B------:R-:W-:-:S12]  /*c2e0*/  BRA `(.L_x_272) ;  /* 0xfffffff800287947 */ /* 0x000fd8000383ffff */
.L_x_257:
[----:B0-----:R0:W1:Y:S02]  /*c2f0*/  SYNCS.PHASECHK.TRANS64.TRYWAIT P0, [R5+URZ], R2 ;  /* 0x00000002050075a7 */ /* 0x001064000800017f */
[----:B-1----:R-:W-:Y:S05]  /*c300*/  @!P0 NANOSLEEP.SYNCS 0x989680 ;  /* 0x009896800000895d */ /* 0x002fea0003900000 */
[----:B------:R-:W1:Y:S02]  /*c310*/  @!P0 SYNCS.PHASECHK.TRANS64 P0, [R5+URZ], R2 ;  /* 0x00000002050085a7 */ /* 0x000e64000800007f */
[----:B-1----:R-:W-:Y:S05]  /*c320*/  @!P0 BRA `(.L_x_257) ;  /* 0xfffffffc00f08947 */ /* 0x002fea000383ffff */
[----:B------:R-:W-:Y:S05]  /*c330*/  BRA `(.L_x_273) ;  /* 0xfffffff800687947 */ /* 0x000fea000383ffff */
.L_x_258:
[----:B0-----:R0:W1:Y:S02]  /*c340*/  SYNCS.PHASECHK.TRANS64.TRYWAIT P0, [R7+URZ], R4 ;  /* 0x00000004070075a7 */ /* 0x001064000800017f */
[----:B-1----:R-:W-:Y:S05]  /*c350*/  @!P0 NANOSLEEP.SYNCS 0x989680 ;  /* 0x009896800000895d */ /* 0x002fea0003900000 */
[----:B------:R-:W1:Y:S02]  /*c360*/  @!P0 SYNCS.PHASECHK.TRANS64 P0, [R7+URZ], R4 ;  /* 0x00000004070085a7 */ /* 0x000e64000800007f */
[----:B-1----:R-:W-:Y:S05]  /*c370*/  @!P0 BRA `(.L_x_258) ;  /* 0xfffffffc00f08947 */ /* 0x002fea000383ffff */
[----:B------:R-:W-:Y:S05]  /*c380*/  BRA `(.L_x_274) ;  /* 0xfffffff800787947 */ /* 0x000fea000383ffff */
.L_x_259:
[----:B0-----:R0:W1:Y:S02]  /*c390*/  SYNCS.PHASECHK.TRANS64.TRYWAIT P0, [R6+URZ], R5 ;  /* 0x00000005060075a7 */ /* 0x001064000800017f */
[----:B-1----:R-:W-:Y:S05]  /*c3a0*/  @!P0 NANOSLEEP.SYNCS 0x989680 ;  /* 0x009896800000895d */ /* 0x002fea0003900000 */
[----:B------:R-:W1:Y:S02]  /*c3b0*/  @!P0 SYNCS.PHASECHK.TRANS64 P0, [R6+URZ], R5 ;  /* 0x00000005060085a7 */ /* 0x000e64000800007f */
[----:B-1----:R-:W-:Y:S05]  /*c3c0*/  @!P0 BRA `(.L_x_259) ;  /* 0xfffffffc00f08947 */ /* 0x002fea000383ffff */
[----:B------:R-:W-:Y:S05]  /*c3d0*/  BRA `(.L_x_275) ;  /* 0xfffffff800887947 */ /* 0x000fea000383ffff */
.L_x_260:
[----:B0-----:R0:W1:Y:S02]  /*c3e0*/  SYNCS.PHASECHK.TRANS64.TRYWAIT P0, [R9+URZ], R4 ;  /* 0x00000004090075a7 */ /* 0x001064000800017f */
[----:B-1----:R-:W-:Y:S05]  /*c3f0*/  @!P0 NANOSLEEP.SYNCS 0x989680 ;  /* 0x009896800000895d */ /* 0x002fea0003900000 */
[----:B------:R-:W1:Y:S02]  /*c400*/  @!P0 SYNCS.PHASECHK.TRANS64 P0, [R9+URZ], R4 ;  /* 0x00000004090085a7 */ /* 0x000e64000800007f */
[----:B-1----:R-:W-:Y:S05]  /*c410*/  @!P0 BRA `(.L_x_260) ;  /* 0xfffffffc00f08947 */ /* 0x002fea000383ffff */
[----:B------:R-:W-:Y:S05]  /*c420*/  BRA `(.L_x_276) ;  /* 0xfffffff800987947 */ /* 0x000fea000383ffff */
.L_x_261:
[----:B0-----:R0:W1:Y:S02]  /*c430*/  SYNCS.PHASECHK.TRANS64.TRYWAIT P0, [R8+URZ], R5 ;  /* 0x00000005080075a7 */ /* 0x001064000800017f */
[----:B-1----:R-:W-:Y:S05]  /*c440*/  @!P0 NANOSLEEP.SYNCS 0x989680 ;  /* 0x009896800000895d */ /* 0x002fea0003900000 */
[----:B------:R-:W1:Y:S02]  /*c450*/  @!P0 SYNCS.PHASECHK.TRANS64 P0, [R8+URZ], R5 ;  /* 0x00000005080085a7 */ /* 0x000e64000800007f */
[----:B-1----:R-:W-:Y:S05]  /*c460*/  @!P0 BRA `(.L_x_261) ;  /* 0xfffffffc00f08947 */ /* 0x002fea000383ffff */
[----:B------:R-:W-:Y:S05]  /*c470*/  BRA `(.L_x_277) ;  /* 0xfffffff800a87947 */ /* 0x000fea000383ffff */
.L_x_262:
[----:B-1----:R1:W2:Y:S02]  /*c480*/  SYNCS.PHASECHK.TRANS64.TRYWAIT P0, [R11+URZ], R6 ;  /* 0x000000060b0075a7 */ /* 0x0022a4000800017f */
[----:B--2---:R-:W-:Y:S05]  /*c490*/  @!P0 NANOSLEEP.SYNCS 0x989680 ;  /* 0x009896800000895d */ /* 0x004fea0003900000 */
[----:B------:R-:W2:Y:S02]  /*c4a0*/  @!P0 SYNCS.PHASECHK.TRANS64 P0, [R11+URZ], R6 ;  /* 0x000000060b0085a7 */ /* 0x000ea4000800007f */
[----:B--2---:R-:W-:Y:S05]  /*c4b0*/  @!P0 BRA `(.L_x_262) ;  /* 0xfffffffc00f08947 */ /* 0x004fea000383ffff */
[----:B------:R-:W-:Y:S05]  /*c4c0*/  BRA `(.L_x_278) ;  /* 0xfffffff800b07947 */ /* 0x000fea000383ffff */
.L_x_279:
[----:B------:R-:W-:-:S00]  /*c4d0*/  BRA `(.L_x_279) ;  /* 0xfffffffc00fc7947 */ /* 0x000fc0000383ffff */
[----:B------:R-:W-:-:S00]  /*c4e0*/  NOP ;  /* 0x0000000000007918 */ /* 0x000fc00000000000 */
        /* <DEDUP_REMOVED lines=9> */
.L_x_280:


//--------------------- .nv.shared._ZN7cutlass13device_kernelINS_4gemm6kernel13GemmUniversalIN4cute5tupleIJiiiiEEENS1_10collective13CollectiveMmaINS1_37MainloopSm90TmaGmmaWarpSpecializedFP8ILi7ENS5_IJNS4_1CILi2EEENSA_ILi1EEESC_EEENS1_32KernelTmaWarpSpecializedPingpongEEENS5_IJNSA_ILi64EEENSA_ILi192EEENSA_ILi128EEEEEENS_12float_e4m3_tENS5_IJlSC_lEEESK_SL_NS4_8TiledMMAINS4_8MMA_AtomIJNS4_4SM904GMMA31MMA_64x192x32_F32E4M3E4M3_SS_TNILNSP_7ScaleInE1ELSR_1EEEEEENS4_6LayoutINS5_IJSC_SC_SC_EEENS5_IJNSA_ILi0EEESW_SW_EEEEENS5_IJNS4_10UnderscoreESZ_SZ_EEEEENS4_13SM90_TMA_LOADENS4_14ComposedLayoutINS4_7SwizzleILi3ELi4ELi3EEENS4_18smem_ptr_flag_bitsILi8EEENSU_INS5_IJNSA_ILi8EEESI_EEENS5_IJSI_SC_EEEEEEEvNS4_8identityENS4_23SM90_TMA_LOAD_MULTICASTES1C_vS1D_EENS_8epilogue10collective6detail29Sm90TmaWarpSpecializedAdapterINS1H_15DefaultEpilogueISK_SL_SL_NS1G_6thread17LinearCombinationISK_Li1EffLNS1L_9ScaleType4KindE0ELNS_15FloatRoundStyleE2ESK_EENS1_15EpilogueDefaultEEEEEvvEEEEvNT_6ParamsE --------------------------
	.section	.nv.shared._ZN7cutlass13device_kernelINS_4gemm6kernel13GemmUniversalIN4cute5tupleIJiiiiEEENS1_10collective13CollectiveMmaINS1_37MainloopSm90TmaGmmaWarpSpecializedFP8ILi7ENS5_IJNS4_1CILi2EEENSA_ILi1EEESC_EEENS1_32KernelTmaWarpSpecializedPingpongEEENS5_IJNSA_ILi64EEENSA_ILi192EEENSA_ILi128EEEEEENS_12float_e4m3_tENS5_IJlSC_lEEESK_SL_NS4_8TiledMMAINS4_8MMA_AtomIJNS4_4SM904GMMA31MMA_64x192x32_F32E4M3E4M3_SS_TNILNSP_7ScaleInE1ELSR_1EEEEEENS4_6LayoutINS5_IJSC_SC_SC_EEENS5_IJNSA_ILi0EEESW_SW_EEEEENS5_IJNS4_10UnderscoreESZ_SZ_EEEEENS4_13SM90_TMA_LOADENS4_14ComposedLayoutINS4_7SwizzleILi3ELi4ELi3EEENS4_18smem_ptr_flag_bitsILi8EEENSU_INS5_IJNSA_ILi8EEESI_EEENS5_IJSI_SC_EEEEEEEvNS4_8identityENS4_23SM90_TMA_LOAD_MULTICASTES1C_vS1D_EENS_8epilogue10collective6detail29Sm90TmaWarpSpecializedAdapterINS1H_15DefaultEpilogueISK_SL_SL_NS1G_6thread17LinearCombinationISK_Li1EffLNS1L_9ScaleType4KindE0ELNS_15FloatRoundStyleE2ESK_EENS1_15EpilogueDefaultEEEEEvvEEEEvNT_6ParamsE,"aw",@nobits
	.sectionflags	@""
	.align	16
	.zero		1024


//--------------------- .nv.shared.reserved.0     --------------------------
	.section	.nv.shared.reserved.0,"aw",@nobits
	.weak		__nv_reservedSMEM_offset_0_alias
	.size		__nv_reservedSMEM_offset_0_alias, 0, 0
	.other		__nv_reservedSMEM_offset_0_alias,@"STO_CUDA_RESERVED_SHARED STV_DEFAULT"
__nv_reservedSMEM_offset_0_alias:
	.zero		0


//--------------------- .nv.global                --------------------------
	.section	.nv.global,"aw",@nobits
.nv.global:
	.type		_ZN40_INTERNAL_24554819_4_k_cu_b37280a6_146984cute1_E,@object
	.size		_ZN40_INTERNAL_24554819_4_k_cu_b37280a6_146984cute1_E,(_ZN40_INTERNAL_24554819_4_k_cu_b37280a6_146984cuda3std3__45__cpo6cbeginE - _ZN40_INTERNAL_24554819_4_k_cu_b37280a6_146984cute1_E)
_ZN40_INTERNAL_24554819_4_k_cu_b37280a6_146984cute1_E:
	.zero		1
	.type		_ZN40_INTERNAL_24554819_4_k_cu_b37280a6_146984cuda3std3__45__cpo6cbeginE,@object
	.size		_ZN40_INTERNAL_24554819_4_k_cu_b37280a6_146984cuda3std3__45__cpo6cbeginE,(_ZN40_INTERNAL_24554819_4_k_cu_b37280a6_146984cuda3std3__48in_placeE - _ZN40_INTERNAL_24554819_4_k_cu_b37280a6_146984cuda3std3__45__cpo6cbeginE)
_ZN40_INTERNAL_24554819_4_k_cu_b37280a6_146984cuda3std3__45__cpo6cbeginE:
	.zero		1
	.type		_ZN40_INTERNAL_24554819_4_k_cu_b37280a6_146984cuda3std3__48in_placeE,@object
	.size		_ZN40_INTERNAL_24554819_4_k_cu_b37280a6_146984cuda3std3__48in_placeE,(_ZN40_INTERNAL_24554819_4_k_cu_b37280a6_146984cuda3std6ranges3__45__cpo9iter_moveE - _ZN40_INTERNAL_24554819_4_k_cu_b37280a6_146984cuda3std3__48in_placeE)
_ZN40_INTERNAL_24554819_4_k_cu_b37280a6_146984cuda3std3__48in_placeE:
	.zero		1
	.type		_ZN40_INTERNAL_24554819_4_k_cu_b37280a6_146984cuda3std6ranges3__45__cpo9iter_moveE,@object
	.size		_ZN40_INTERNAL_24554819_4_k_cu_b37280a6_146984cuda3std6ranges3__45__cpo9iter_moveE,(_ZN40_INTERNAL_24554819_4_k_cu_b37280a6_146984cuda3std3__45__cpo5beginE - _ZN40_INTERNAL_24554819_4_k_cu_b37280a6_146984cuda3std6ranges3__45__cpo9iter_moveE)
_ZN40_INTERNAL_24554819_4_k_cu_b37280a6_146984cuda3std6ranges3__45__cpo9iter_moveE:
	.zero		1
	.type		_ZN40_INTERNAL_24554819_4_k_cu_b37280a6_146984cuda3std3__45__cpo5beginE,@object
	.size		_ZN40_INTERNAL_24554819_4_k_cu_b37280a6_146984cuda3std3__45__cpo5beginE,(_ZN40_INTERNAL_24554819_4_k_cu_b37280a6_146984cuda3std3__442_GLOBAL__N__24554819_4_k_cu_b37280a6_146986ignoreE - _ZN40_INTERNAL_24554819_4_k_cu_b37280a6_146984cuda3std3__45__cpo5beginE)
_ZN40_INTERNAL_24554819_4_k_cu_b37280a6_146984cuda3std3__45__cpo5beginE:
	.zero		1
	.type		_ZN40_INTERNAL_24554819_4_k_cu_b37280a6_146984cuda3std3__442_GLOBAL__N__24554819_4_k_cu_b37280a6_146986ignoreE,@object
	.size		_ZN40_INTERNAL_24554819_4_k_cu_b37280a6_146984cuda3std3__442_GLOBAL__N__24554819_4_k_cu_b37280a6_146986ignoreE,(_ZN40_INTERNAL_24554819_4_k_cu_b37280a6_146984cute7productE - _ZN40_INTERNAL_24554819_4_k_cu_b37280a6_146984cuda3std3__442_GLOBAL__N__24554819_4_k_cu_b37280a6_146986ignoreE)
_ZN40_INTERNAL_24554819_4_k_cu_b37280a6_146984cuda3std3__442_GLOBAL__N__24554819_4_k_cu_b37280a6_146986ignoreE:
	.zero		1
	.type		_ZN40_INTERNAL_24554819_4_k_cu_b37280a6_146984cute7productE,@object
	.size		_ZN40_INTERNAL_24554819_4_k_cu_b37280a6_146984cute7productE,(_ZN40_INTERNAL_24554819_4_k_cu_b37280a6_146984cuda3std3__45__cpo3endE - _ZN40_INTERNAL_24554819_4_k_cu_b37280a6_146984cute7productE)
_ZN40_INTERNAL_24554819_4_k_cu_b37280a6_146984cute7productE:
	.zero		1
	.type		_ZN40_INTERNAL_24554819_4_k_cu_b37280a6_146984cuda3std3__45__cpo3endE,@object
	.size		_ZN40_INTERNAL_24554819_4_k_cu_b37280a6_146984cuda3std3__45__cpo3endE,(_ZN40_INTERNAL_24554819_4_k_cu_b37280a6_146984cuda3std3__419piecewise_constructE - _ZN40_INTERNAL_24554819_4_k_cu_b37280a6_146984cuda3std3__45__cpo3endE)
_ZN40_INTERNAL_24554819_4_k_cu_b37280a6_146984cuda3std3__45__cpo3endE:
	.zero		1
	.type		_ZN40_INTERNAL_24554819_4_k_cu_b37280a6_146984cuda3std3__419piecewise_constructE,@object
	.size		_ZN40_INTERNAL_24554819_4_k_cu_b37280a6_146984cuda3std3__419piecewise_constructE,(_ZN40_INTERNAL_24554819_4_k_cu_b37280a6_146984cuda3std3__45__cpo4cendE - _ZN40_INTERNAL_24554819_4_k_cu_b37280a6_146984cuda3std3__419piecewise_constructE)
_ZN40_INTERNAL_24554819_4_k_cu_b37280a6_146984cuda3std3__419piecewise_constructE:
	.zero		1
	.type		_ZN40_INTERNAL_24554819_4_k_cu_b37280a6_146984cuda3std3__45__cpo4cendE,@object
	.size		_ZN40_INTERNAL_24554819_4_k_cu_b37280a6_146984cuda3std3__45__cpo4cendE,(_ZN40_INTERNAL_24554819_4_k_cu_b37280a6_146984cuda3std6ranges3__45__cpo4swapE - _ZN40_INTERNAL_24554819_4_k_cu_b37280a6_146984cuda3std3__45__cpo4cendE)
_ZN40_INTERNAL_24554819_4_k_cu_b37280a6_146984cuda3std3__45__cpo4cendE:
	.zero		1
	.type		_ZN40_INTERNAL_24554819_4_k_cu_b37280a6_146984cuda3std6ranges3__45__cpo4swapE,@object
	.size		_ZN40_INTERNAL_24554819_4_k_cu_b37280a6_146984cuda3std6ranges3__45__cpo4swapE,(.L_7 - _ZN40_INTERNAL_24554819_4_k_cu_b37280a6_146984cuda3std6ranges3__45__cpo4swapE)
_ZN40_INTERNAL_24554819_4_k_cu_b37280a6_146984cuda3std6ranges3__45__cpo4swapE:
	.zero		1
.L_7:


//--------------------- .nv.constant0._ZN7cutlass13device_kernelINS_4gemm6kernel13GemmUniversalIN4cute5tupleIJiiiiEEENS1_10collective13CollectiveMmaINS1_37MainloopSm90TmaGmmaWarpSpecializedFP8ILi7ENS5_IJNS4_1CILi2EEENSA_ILi1EEESC_EEENS1_32KernelTmaWarpSpecializedPingpongEEENS5_IJNSA_ILi64EEENSA_ILi192EEENSA_ILi128EEEEEENS_12float_e4m3_tENS5_IJlSC_lEEESK_SL_NS4_8TiledMMAINS4_8MMA_AtomIJNS4_4SM904GMMA31MMA_64x192x32_F32E4M3E4M3_SS_TNILNSP_7ScaleInE1ELSR_1EEEEEENS4_6LayoutINS5_IJSC_SC_SC_EEENS5_IJNSA_ILi0EEESW_SW_EEEEENS5_IJNS4_10UnderscoreESZ_SZ_EEEEENS4_13SM90_TMA_LOADENS4_14ComposedLayoutINS4_7SwizzleILi3ELi4ELi3EEENS4_18smem_ptr_flag_bitsILi8EEENSU_INS5_IJNSA_ILi8EEESI_EEENS5_IJSI_SC_EEEEEEEvNS4_8identityENS4_23SM90_TMA_LOAD_MULTICASTES1C_vS1D_EENS_8epilogue10collective6detail29Sm90TmaWarpSpecializedAdapterINS1H_15DefaultEpilogueISK_SL_SL_NS1G_6thread17LinearCombinationISK_Li1EffLNS1L_9ScaleType4KindE0ELNS_15FloatRoundStyleE2ESK_EENS1_15EpilogueDefaultEEEEEvvEEEEvNT_6ParamsE --------------------------
	.section	.nv.constant0._ZN7cutlass13device_kernelINS_4gemm6kernel13GemmUniversalIN4cute5tupleIJiiiiEEENS1_10collective13CollectiveMmaINS1_37MainloopSm90TmaGmmaWarpSpecializedFP8ILi7ENS5_IJNS4_1CILi2EEENSA_ILi1EEESC_EEENS1_32KernelTmaWarpSpecializedPingpongEEENS5_IJNSA_ILi64EEENSA_ILi192EEENSA_ILi128EEEEEENS_12float_e4m3_tENS5_IJlSC_lEEESK_SL_NS4_8TiledMMAINS4_8MMA_AtomIJNS4_4SM904GMMA31MMA_64x192x32_F32E4M3E4M3_SS_TNILNSP_7ScaleInE1ELSR_1EEEEEENS4_6LayoutINS5_IJSC_SC_SC_EEENS5_IJNSA_ILi0EEESW_SW_EEEEENS5_IJNS4_10UnderscoreESZ_SZ_EEEEENS4_13SM90_TMA_LOADENS4_14ComposedLayoutINS4_7SwizzleILi3ELi4ELi3EEENS4_18smem_ptr_flag_bitsILi8EEENSU_INS5_IJNSA_ILi8EEESI_EEENS5_IJSI_SC_EEEEEEEvNS4_8identityENS4_23SM90_TMA_LOAD_MULTICASTES1C_vS1D_EENS_8epilogue10collective6detail29Sm90TmaWarpSpecializedAdapterINS1H_15DefaultEpilogueISK_SL_SL_NS1G_6thread17LinearCombinationISK_Li1EffLNS1L_9ScaleType4KindE0ELNS_15FloatRoundStyleE2ESK_EENS1_15EpilogueDefaultEEEEEvvEEEEvNT_6ParamsE,"a",@progbits
	.sectionflags	@""
	.align	4
.nv.constant0._ZN7cutlass13device_kernelINS_4gemm6kernel13GemmUniversalIN4cute5tupleIJiiiiEEENS1_10collective13CollectiveMmaINS1_37MainloopSm90TmaGmmaWarpSpecializedFP8ILi7ENS5_IJNS4_1CILi2EEENSA_ILi1EEESC_EEENS1_32KernelTmaWarpSpecializedPingpongEEENS5_IJNSA_ILi64EEENSA_ILi192EEENSA_ILi128EEEEEENS_12float_e4m3_tENS5_IJlSC_lEEESK_SL_NS4_8TiledMMAINS4_8MMA_AtomIJNS4_4SM904GMMA31MMA_64x192x32_F32E4M3E4M3_SS_TNILNSP_7ScaleInE1ELSR_1EEEEEENS4_6LayoutINS5_IJSC_SC_SC_EEENS5_IJNSA_ILi0EEESW_SW_EEEEENS5_IJNS4_10UnderscoreESZ_SZ_EEEEENS4_13SM90_TMA_LOADENS4_14ComposedLayoutINS4_7SwizzleILi3ELi4ELi3EEENS4_18smem_ptr_flag_bitsILi8EEENSU_INS5_IJNSA_ILi8EEESI_EEENS5_IJSI_SC_EEEEEEEvNS4_8identityENS4_23SM90_TMA_LOAD_MULTICASTES1C_vS1D_EENS_8epilogue10collective6detail29Sm90TmaWarpSpecializedAdapterINS1H_15DefaultEpilogueISK_SL_SL_NS1G_6thread17LinearCombinationISK_Li1EffLNS1L_9ScaleType4KindE0ELNS_15FloatRoundStyleE2ESK_EENS1_15EpilogueDefaultEEEEEvvEEEEvNT_6ParamsE:
	.zero		1664


//--------------------- SYMBOLS --------------------------

	.type		.nv.reservedSmem.offset0,@object
	.size		.nv.reservedSmem.offset0,0x4
